	.target	sm_90a

	.elftype	@"ET_EXEC"


//--------------------- .note.nv.tkinfo           --------------------------
	.section	.note.nv.tkinfo,"",@"SHT_NOTE"
	.sectionflags	@"SHF_NOTE_NV_TKINFO"
	.tkinfo
        /*0018*/ 	.word	0x00000002
        /*0030*/ 	.string	""
        /*0030*/ 	.string	"ptxas"
        /*0030*/ 	.string	"Cuda compilation tools, release 13.0, V13.0.88"
        /*0030*/ 	.string	"Build cuda_13.0.r13.0/compiler.36424714_0"
        /*0030*/ 	.string	"-arch sm_90a -m 64 "



//--------------------- .note.nv.cuinfo           --------------------------
	.section	.note.nv.cuinfo,"",@"SHT_NOTE"
	.sectionflags	@"SHF_NOTE_NV_CUINFO"
        /*0018*/ 	.short	0x0002
        /*001a*/ 	.short	0x005a
        /*001c*/ 	.short	0x0082
	.zero		2


//--------------------- .nv.info                  --------------------------
	.section	.nv.info,"",@"SHT_CUDA_INFO"
	.align	4


	//----- nvinfo : EIATTR_REGCOUNT
	.align		4
        /*0000*/ 	.byte	0x04, 0x2f
        /*0002*/ 	.short	(.L_15 - .L_14)
	.align		4
.L_14:
        /*0004*/ 	.word	index@(_ZN7cutlass13device_kernelINS_4gemm6kernel13GemmUniversalIN4cute5tupleIJiiiiEEENS1_10collective13CollectiveMmaINS1_34MainloopSm90TmaGmmaWarpSpecializedILi5ENS5_IJNS4_1CILi1EEESB_SB_EEENS1_35KernelTmaWarpSpecializedCooperativeEEENS5_IJNSA_ILi512EEENSA_ILi128EEENSA_ILi32EEEEEENS_10bfloat16_tENS5_IJlSB_lEEESJ_SK_NS4_8TiledMMAINS4_8MMA_AtomIJNS4_4SM904GMMA28MMA_64x128x16_F32BF16BF16_SSILNSO_5MajorE0ELSQ_0ELNSO_7ScaleInE1ELSR_1EEEEEENS4_6LayoutINS5_IJNSA_ILi2EEESB_SB_EEENS5_IJSB_NSA_ILi0EEESX_EEEEENS5_IJNS4_10UnderscoreES10_S10_EEEEENS4_13SM90_TMA_LOADENS4_14ComposedLayoutINS4_7SwizzleILi2ELi4ELi3EEENS4_18smem_ptr_flag_bitsILi16EEENSU_INS5_IJNSA_ILi8EEESH_EEENS5_IJSH_SB_EEEEEEEvNS4_8identityES13_S1D_vS1E_EENS_8epilogue10collective6detail29Sm90TmaWarpSpecializedAdapterINS1H_15DefaultEpilogueISJ_SK_SK_NS1G_6thread17LinearCombinationISJ_Li1EffLNS1L_9ScaleType4KindE0ELNS_15FloatRoundStyleE2ESJ_EENS1_15EpilogueDefaultEEEEEvvEEEEvNT_6ParamsE)
        /*0008*/ 	.word	0x000000a8


	//----- nvinfo : EIATTR_FRAME_SIZE
	.align		4
.L_15:
        /*000c*/ 	.byte	0x04, 0x11
        /*000e*/ 	.short	(.L_17 - .L_16)
	.align		4
.L_16:
        /*0010*/ 	.word	index@(_ZN7cutlass13device_kernelINS_4gemm6kernel13GemmUniversalIN4cute5tupleIJiiiiEEENS1_10collective13CollectiveMmaINS1_34MainloopSm90TmaGmmaWarpSpecializedILi5ENS5_IJNS4_1CILi1EEESB_SB_EEENS1_35KernelTmaWarpSpecializedCooperativeEEENS5_IJNSA_ILi512EEENSA_ILi128EEENSA_ILi32EEEEEENS_10bfloat16_tENS5_IJlSB_lEEESJ_SK_NS4_8TiledMMAINS4_8MMA_AtomIJNS4_4SM904GMMA28MMA_64x128x16_F32BF16BF16_SSILNSO_5MajorE0ELSQ_0ELNSO_7ScaleInE1ELSR_1EEEEEENS4_6LayoutINS5_IJNSA_ILi2EEESB_SB_EEENS5_IJSB_NSA_ILi0EEESX_EEEEENS5_IJNS4_10UnderscoreES10_S10_EEEEENS4_13SM90_TMA_LOADENS4_14ComposedLayoutINS4_7SwizzleILi2ELi4ELi3EEENS4_18smem_ptr_flag_bitsILi16EEENSU_INS5_IJNSA_ILi8EEESH_EEENS5_IJSH_SB_EEEEEEEvNS4_8identityES13_S1D_vS1E_EENS_8epilogue10collective6detail29Sm90TmaWarpSpecializedAdapterINS1H_15DefaultEpilogueISJ_SK_SK_NS1G_6thread17LinearCombinationISJ_Li1EffLNS1L_9ScaleType4KindE0ELNS_15FloatRoundStyleE2ESJ_EENS1_15EpilogueDefaultEEEEEvvEEEEvNT_6ParamsE)
        /*0014*/ 	.word	0x000002b8


	//----- nvinfo : EIATTR_MIN_STACK_SIZE
	.align		4
.L_17:
        /*0018*/ 	.byte	0x04, 0x12
        /*001a*/ 	.short	(.L_19 - .L_18)
	.align		4
.L_18:
        /*001c*/ 	.word	index@(_ZN7cutlass13device_kernelINS_4gemm6kernel13GemmUniversalIN4cute5tupleIJiiiiEEENS1_10collective13CollectiveMmaINS1_34MainloopSm90TmaGmmaWarpSpecializedILi5ENS5_IJNS4_1CILi1EEESB_SB_EEENS1_35KernelTmaWarpSpecializedCooperativeEEENS5_IJNSA_ILi512EEENSA_ILi128EEENSA_ILi32EEEEEENS_10bfloat16_tENS5_IJlSB_lEEESJ_SK_NS4_8TiledMMAINS4_8MMA_AtomIJNS4_4SM904GMMA28MMA_64x128x16_F32BF16BF16_SSILNSO_5MajorE0ELSQ_0ELNSO_7ScaleInE1ELSR_1EEEEEENS4_6LayoutINS5_IJNSA_ILi2EEESB_SB_EEENS5_IJSB_NSA_ILi0EEESX_EEEEENS5_IJNS4_10UnderscoreES10_S10_EEEEENS4_13SM90_TMA_LOADENS4_14ComposedLayoutINS4_7SwizzleILi2ELi4ELi3EEENS4_18smem_ptr_flag_bitsILi16EEENSU_INS5_IJNSA_ILi8EEESH_EEENS5_IJSH_SB_EEEEEEEvNS4_8identityES13_S1D_vS1E_EENS_8epilogue10collective6detail29Sm90TmaWarpSpecializedAdapterINS1H_15DefaultEpilogueISJ_SK_SK_NS1G_6thread17LinearCombinationISJ_Li1EffLNS1L_9ScaleType4KindE0ELNS_15FloatRoundStyleE2ESJ_EENS1_15EpilogueDefaultEEEEEvvEEEEvNT_6ParamsE)
        /*0020*/ 	.word	0x000002b8
.L_19:


//--------------------- .nv.compat                --------------------------
	.section	.nv.compat,"",@"SHT_CUDA_COMPAT_INFO"
	.align	4
        /*0000*/ 	.byte	0x02, 0x09, 0x01, 0x00, 0x02, 0x02, 0x04, 0x00, 0x02, 0x05, 0x05, 0x00, 0x03, 0x07, 0x01, 0x01
        /*0010*/ 	.byte	0x02, 0x03, 0x01, 0x00, 0x02, 0x06, 0x01, 0x00, 0x04, 0x0b, 0x08, 0x00, 0x00, 0x00, 0x00, 0x00
        /*0020*/ 	.byte	0x00, 0x00, 0x00, 0x00


//--------------------- .nv.info._ZN7cutlass13device_kernelINS_4gemm6kernel13GemmUniversalIN4cute5tupleIJiiiiEEENS1_10collective13CollectiveMmaINS1_34MainloopSm90TmaGmmaWarpSpecializedILi5ENS5_IJNS4_1CILi1EEESB_SB_EEENS1_35KernelTmaWarpSpecializedCooperativeEEENS5_IJNSA_ILi512EEENSA_ILi128EEENSA_ILi32EEEEEENS_10bfloat16_tENS5_IJlSB_lEEESJ_SK_NS4_8TiledMMAINS4_8MMA_AtomIJNS4_4SM904GMMA28MMA_64x128x16_F32BF16BF16_SSILNSO_5MajorE0ELSQ_0ELNSO_7ScaleInE1ELSR_1EEEEEENS4_6LayoutINS5_IJNSA_ILi2EEESB_SB_EEENS5_IJSB_NSA_ILi0EEESX_EEEEENS5_IJNS4_10UnderscoreES10_S10_EEEEENS4_13SM90_TMA_LOADENS4_14ComposedLayoutINS4_7SwizzleILi2ELi4ELi3EEENS4_18smem_ptr_flag_bitsILi16EEENSU_INS5_IJNSA_ILi8EEESH_EEENS5_IJSH_SB_EEEEEEEvNS4_8identityES13_S1D_vS1E_EENS_8epilogue10collective6detail29Sm90TmaWarpSpecializedAdapterINS1H_15DefaultEpilogueISJ_SK_SK_NS1G_6thread17LinearCombinationISJ_Li1EffLNS1L_9ScaleType4KindE0ELNS_15FloatRoundStyleE2ESJ_EENS1_15EpilogueDefaultEEEEEvvEEEEvNT_6ParamsE --------------------------
	.section	.nv.info._ZN7cutlass13device_kernelINS_4gemm6kernel13GemmUniversalIN4cute5tupleIJiiiiEEENS1_10collective13CollectiveMmaINS1_34MainloopSm90TmaGmmaWarpSpecializedILi5ENS5_IJNS4_1CILi1EEESB_SB_EEENS1_35KernelTmaWarpSpecializedCooperativeEEENS5_IJNSA_ILi512EEENSA_ILi128EEENSA_ILi32EEEEEENS_10bfloat16_tENS5_IJlSB_lEEESJ_SK_NS4_8TiledMMAINS4_8MMA_AtomIJNS4_4SM904GMMA28MMA_64x128x16_F32BF16BF16_SSILNSO_5MajorE0ELSQ_0ELNSO_7ScaleInE1ELSR_1EEEEEENS4_6LayoutINS5_IJNSA_ILi2EEESB_SB_EEENS5_IJSB_NSA_ILi0EEESX_EEEEENS5_IJNS4_10UnderscoreES10_S10_EEEEENS4_13SM90_TMA_LOADENS4_14ComposedLayoutINS4_7SwizzleILi2ELi4ELi3EEENS4_18smem_ptr_flag_bitsILi16EEENSU_INS5_IJNSA_ILi8EEESH_EEENS5_IJSH_SB_EEEEEEEvNS4_8identityES13_S1D_vS1E_EENS_8epilogue10collective6detail29Sm90TmaWarpSpecializedAdapterINS1H_15DefaultEpilogueISJ_SK_SK_NS1G_6thread17LinearCombinationISJ_Li1EffLNS1L_9ScaleType4KindE0ELNS_15FloatRoundStyleE2ESJ_EENS1_15EpilogueDefaultEEEEEvvEEEEvNT_6ParamsE,"",@"SHT_CUDA_INFO"
	.sectionflags	@""
	.align	4


	//----- nvinfo : EIATTR_CUDA_API_VERSION
	.align		4
        /*0000*/ 	.byte	0x04, 0x37
        /*0002*/ 	.short	(.L_21 - .L_20)
.L_20:
        /*0004*/ 	.word	0x00000082


	//----- nvinfo : EIATTR_KPARAM_INFO
	.align		4
.L_21:
        /*0008*/ 	.byte	0x04, 0x17
        /*000a*/ 	.short	(.L_23 - .L_22)
.L_22:
        /*000c*/ 	.word	0x00000000
        /*0010*/ 	.short	0x0000
        /*0012*/ 	.short	0x0070
        /*0014*/ 	.byte	0x00, 0xf0, 0x01, 0x10


	//----- nvinfo : EIATTR_SPARSE_MMA_MASK
	.align		4
.L_23:
        /*0018*/ 	.byte	0x03, 0x50
        /*001a*/ 	.short	0x0000


	//----- nvinfo : EIATTR_MAXREG_COUNT
	.align		4
        /*001c*/ 	.byte	0x03, 0x1b
        /*001e*/ 	.short	0x00a8


	//----- nvinfo : EIATTR_NUM_BARRIERS
	.align		4
        /*0020*/ 	.byte	0x02, 0x4c
        /*0022*/ 	.byte	0x01
	.zero		1


	//----- nvinfo : EIATTR_EXTERNS
	.align		4
        /*0024*/ 	.byte	0x04, 0x0f
        /*0026*/ 	.short	(.L_25 - .L_24)


	//   ....[0]....
	.align		4
.L_24:
        /*0028*/ 	.word	index@(__assertfail)


	//----- nvinfo : EIATTR_ANNOTATIONS
	.align		4
.L_25:
        /*002c*/ 	.byte	0x04, 0x55
        /*002e*/ 	.short	(.L_27 - .L_26)


	//   ....[0]....
.L_26:
        /*0030*/ 	.word	0x00000001
        /*0034*/ 	.byte	0xb0, 0x06, 0x00, 0x00, 0x01, 0x00, 0x00, 0x00, 0xd0, 0x06, 0x00, 0x00, 0x01, 0x00, 0x00, 0x00
        /* <DEDUP_REMOVED lines=218> */
        /*0de4*/ 	.byte	0x80, 0x5b, 0x01, 0x00


	//----- nvinfo : EIATTR_MERCURY_ISA_VERSION
	.align		4
.L_27:
        /*0de8*/ 	.byte	0x03, 0x5f
        /*0dea*/ 	.short	0x0101


	//----- nvinfo : EIATTR_INT_WARP_WIDE_INSTR_OFFSETS
	.align		4
        /*0dec*/ 	.byte	0x04, 0x31
        /*0dee*/ 	.short	(.L_29 - .L_28)


	//   ....[0]....
.L_28:
        /*0df0*/ 	.word	0x00000520


	//   ....[1]....
        /*0df4*/ 	.word	0x00000530


	//   ....[2]....
        /*0df8*/ 	.word	0x000005c0


	//----- nvinfo : EIATTR_COOP_GROUP_MASK_REGIDS
	.align		4
.L_29:
        /*0dfc*/ 	.byte	0x04, 0x29
        /*0dfe*/ 	.short	(.L_31 - .L_30)


	//   ....[0]....
.L_30:
        /*0e00*/ 	.word	0xffffffff


	//   ....[1]....
        /*0e04*/ 	.word	0xffffffff


	//   ....[2]....
        /*0e08*/ 	.word	0xffffffff


	//   ....[3]....
        /*0e0c*/ 	.word	0xffffffff


	//   ....[4]....
        /*0e10*/ 	.word	0xffffffff


	//----- nvinfo : EIATTR_COOP_GROUP_INSTR_OFFSETS
	.align		4
.L_31:
        /*0e14*/ 	.byte	0x04, 0x28
        /*0e16*/ 	.short	(.L_33 - .L_32)


	//   ....[0]....
.L_32:
        /*0e18*/ 	.word	0x00000070


	//   ....[1]....
        /*0e1c*/ 	.word	0x00000080


	//   ....[2]....
        /*0e20*/ 	.word	0x000001a0


	//   ....[3]....
        /*0e24*/ 	.word	0x000003d0


	//   ....[4]....
        /*0e28*/ 	.word	0x00001190


	//----- nvinfo : EIATTR_REG_RECONFIG
	.align		4
.L_33:
        /*0e2c*/ 	.byte	0x01, 0x54
	.zero		2


	//----- nvinfo : EIATTR_SYSCALL_OFFSETS
	.align		4
        /*0e30*/ 	.byte	0x04, 0x46
        /*0e32*/ 	.short	(.L_35 - .L_34)


	//   ....[0]....
.L_34:
        /*0e34*/ 	.word	0x00001340


	//----- nvinfo : EIATTR_MBARRIER_INSTR_OFFSETS
	.align		4
.L_35:
        /*0e38*/ 	.byte	0x04, 0x39
        /*0e3a*/ 	.short	(.L_37 - .L_36)


	//   ....[0]....
.L_36:
        /*0e3c*/ 	.word	0x00000320
        /*0e40*/ 	.word	0x000000ff
        /*0e44*/ 	.word	0x00000000
        /*0e48*/ 	.short	0x0100
        /*0e4a*/ 	.byte	0x08
	.zero		1


	//   ....[1]....
        /*0e4c*/ 	.word	0x00000330
        /*0e50*/ 	.word	0x000000ff
        /*0e54*/ 	.word	0x00000028
        /*0e58*/ 	.short	0x0100
        /*0e5a*/ 	.byte	0x08
	.zero		1


	//   ....[2]....
        /*0e5c*/ 	.word	0x00000340
        /*0e60*/ 	.word	0x000000ff
        /*0e64*/ 	.word	0x00000008
        /*0e68*/ 	.short	0x0100
        /*0e6a*/ 	.byte	0x08
	.zero		1


	//   ....[3]....
        /*0e6c*/ 	.word	0x00000350
        /*0e70*/ 	.word	0x000000ff
        /*0e74*/ 	.word	0x00000030
        /*0e78*/ 	.short	0x0100
        /*0e7a*/ 	.byte	0x08
	.zero		1


	//   ....[4]....
        /*0e7c*/ 	.word	0x00000360
        /*0e80*/ 	.word	0x000000ff
        /*0e84*/ 	.word	0x00000010
        /*0e88*/ 	.short	0x0100
        /*0e8a*/ 	.byte	0x08
	.zero		1


	//   ....[5]....
        /*0e8c*/ 	.word	0x00000370
        /*0e90*/ 	.word	0x000000ff
        /*0e94*/ 	.word	0x00000038
        /*0e98*/ 	.short	0x0100
        /*0e9a*/ 	.byte	0x08
	.zero		1


	//   ....[6]....
        /*0e9c*/ 	.word	0x00000380
        /*0ea0*/ 	.word	0x000000ff
        /*0ea4*/ 	.word	0x00000018
        /*0ea8*/ 	.short	0x0100
        /*0eaa*/ 	.byte	0x08
	.zero		1


	//   ....[7]....
        /*0eac*/ 	.word	0x00000390
        /*0eb0*/ 	.word	0x000000ff
        /*0eb4*/ 	.word	0x00000040
        /*0eb8*/ 	.short	0x0100
        /*0eba*/ 	.byte	0x08
	.zero		1


	//   ....[8]....
        /*0ebc*/ 	.word	0x000003a0
        /*0ec0*/ 	.word	0x000000ff
        /*0ec4*/ 	.word	0x00000020
        /*0ec8*/ 	.short	0x0100
        /*0eca*/ 	.byte	0x08
	.zero		1


	//   ....[9]....
        /*0ecc*/ 	.word	0x000003b0
        /*0ed0*/ 	.word	0x000000ff
        /*0ed4*/ 	.word	0x00000048
        /*0ed8*/ 	.short	0x0100
        /*0eda*/ 	.byte	0x08
	.zero		1


	//   ....[10]....
        /*0edc*/ 	.word	0x00000640
        /*0ee0*/ 	.word	0x000000ff
        /*0ee4*/ 	.word	0x00000060
        /*0ee8*/ 	.short	0x0100
        /*0eea*/ 	.byte	0x10
	.zero		1


	//   ....[11]....
        /*0eec*/ 	.word	0x000006e0
        /*0ef0*/ 	.word	0x000000ff
        /*0ef4*/ 	.word	0x00000068
        /*0ef8*/ 	.short	0x0100
        /*0efa*/ 	.byte	0x10
	.zero		1


	//   ....[12]....
        /*0efc*/ 	.word	0x000013e0
        /*0f00*/ 	.word	0x00000003
        /*0f04*/ 	.word	0x00000000
        /*0f08*/ 	.short	0x010a
        /*0f0a*/ 	.byte	0x3f
	.zero		1


	//   ....[13]....
        /*0f0c*/ 	.word	0x00001420
        /*0f10*/ 	.word	0x00000003
        /*0f14*/ 	.word	0x00000000
        /*0f18*/ 	.short	0x010a
        /*0f1a*/ 	.byte	0x3f
	.zero		1


	//   ....[14]....
        /*0f1c*/ 	.word	0x00002560
        /*0f20*/ 	.word	0x000000ff
        /*0f24*/ 	.word	0x00000000
        /*0f28*/ 	.short	0x010a
        /*0f2a*/ 	.byte	0x08
	.zero		1


	//   ....[15]....
        /*0f2c*/ 	.word	0x000025a0
        /*0f30*/ 	.word	0x000000ff
        /*0f34*/ 	.word	0x00000000
        /*0f38*/ 	.short	0x010a
        /*0f3a*/ 	.byte	0x08
	.zero		1


	//   ....[16]....
        /*0f3c*/ 	.word	0x00003ae0
        /*0f40*/ 	.word	0x000000ff
        /*0f44*/ 	.word	0x00000000
        /*0f48*/ 	.short	0x0101
        /*0f4a*/ 	.byte	0x08
	.zero		1


	//   ....[17]....
        /*0f4c*/ 	.word	0x00003ca0
        /*0f50*/ 	.word	0x00000000
        /*0f54*/ 	.word	0x00000000
        /*0f58*/ 	.short	0x0101
        /*0f5a*/ 	.byte	0x3f
	.zero		1


	//   ....[18]....
        /*0f5c*/ 	.word	0x00015700
        /*0f60*/ 	.word	0x0000000c
        /*0f64*/ 	.word	0x00000028
        /*0f68*/ 	.short	0x010a
        /*0f6a*/ 	.byte	0x3f
	.zero		1


	//   ....[19]....
        /*0f6c*/ 	.word	0x00015a80
        /*0f70*/ 	.word	0x00000002
        /*0f74*/ 	.word	0x00000068
        /*0f78*/ 	.short	0x0101
        /*0f7a*/ 	.byte	0x3f
	.zero		1


	//   ....[20]....
        /*0f7c*/ 	.word	0x00016280
        /*0f80*/ 	.word	0x00000005
        /*0f84*/ 	.word	0x00000000
        /*0f88*/ 	.short	0x010a
        /*0f8a*/ 	.byte	0x3f
	.zero		1


	//   ....[21]....
        /*0f8c*/ 	.word	0x00016310
        /*0f90*/ 	.word	0x00000007
        /*0f94*/ 	.word	0x00000000
        /*0f98*/ 	.short	0x010a
        /*0f9a*/ 	.byte	0x3f
	.zero		1


	//   ....[22]....
        /*0f9c*/ 	.word	0x000163a0
        /*0fa0*/ 	.word	0x00000007
        /*0fa4*/ 	.word	0x00000000
        /*0fa8*/ 	.short	0x010a
        /*0faa*/ 	.byte	0x3f
	.zero		1


	//   ....[23]....
        /*0fac*/ 	.word	0x00016430
        /*0fb0*/ 	.word	0x00000007
        /*0fb4*/ 	.word	0x00000000
        /*0fb8*/ 	.short	0x010a
        /*0fba*/ 	.byte	0x3f
	.zero		1


	//   ....[24]....
        /*0fbc*/ 	.word	0x000164c0
        /*0fc0*/ 	.word	0x00000003
        /*0fc4*/ 	.word	0x00000000
        /*0fc8*/ 	.short	0x010a
        /*0fca*/ 	.byte	0x3f
	.zero		1


	//   ....[25]....
        /*0fcc*/ 	.word	0x00016520
        /*0fd0*/ 	.word	0x00000003
        /*0fd4*/ 	.word	0x00000000
        /*0fd8*/ 	.short	0x010a
        /*0fda*/ 	.byte	0x3f
	.zero		1


	//   ....[26]....
        /*0fdc*/ 	.word	0x00016580
        /*0fe0*/ 	.word	0x00000006
        /*0fe4*/ 	.word	0x00000000
        /*0fe8*/ 	.short	0x010a
        /*0fea*/ 	.byte	0x3f
	.zero		1


	//   ....[27]....
        /*0fec*/ 	.word	0x00016650
        /*0ff0*/ 	.word	0x0000000c
        /*0ff4*/ 	.word	0x00000028
        /*0ff8*/ 	.short	0x010a
        /*0ffa*/ 	.byte	0x3f
	.zero		1


	//   ....[28]....
        /*0ffc*/ 	.word	0x00016720
        /*1000*/ 	.word	0x00000005
        /*1004*/ 	.word	0x00000000
        /*1008*/ 	.short	0x010a
        /*100a*/ 	.byte	0x3f
	.zero		1


	//   ....[29]....
        /*100c*/ 	.word	0x00016770
        /*1010*/ 	.word	0x00000007
        /*1014*/ 	.word	0x00000000
        /*1018*/ 	.short	0x010a
        /*101a*/ 	.byte	0x3f
	.zero		1


	//   ....[30]....
        /*101c*/ 	.word	0x000167c0
        /*1020*/ 	.word	0x00000007
        /*1024*/ 	.word	0x00000000
        /*1028*/ 	.short	0x010a
        /*102a*/ 	.byte	0x3f
	.zero		1


	//   ....[31]....
        /*102c*/ 	.word	0x00016810
        /*1030*/ 	.word	0x00000007
        /*1034*/ 	.word	0x00000000
        /*1038*/ 	.short	0x010a
        /*103a*/ 	.byte	0x3f
	.zero		1


	//----- nvinfo : EIATTR_NUM_MBARRIERS
	.align		4
.L_37:
        /*103c*/ 	.byte	0x03, 0x38
        /*103e*/ 	.short	0x000c


	//----- nvinfo : EIATTR_EXIT_INSTR_OFFSETS
	.align		4
        /*1040*/ 	.byte	0x04, 0x1c
        /*1042*/ 	.short	(.L_39 - .L_38)


	//   ....[0]....
.L_38:
        /*1044*/ 	.word	0x00000740


	//   ....[1]....
        /*1048*/ 	.word	0x000010b0


	//   ....[2]....
        /*104c*/ 	.word	0x00014c80


	//   ....[3]....
        /*1050*/ 	.word	0x00015390


	//   ....[4]....
        /*1054*/ 	.word	0x00016510


	//----- nvinfo : EIATTR_MAX_THREADS
	.align		4
.L_39:
        /*1058*/ 	.byte	0x04, 0x05
        /*105a*/ 	.short	(.L_41 - .L_40)
.L_40:
        /*105c*/ 	.word	0x00000180
        /*1060*/ 	.word	0x00000001
        /*1064*/ 	.word	0x00000001


	//----- nvinfo : EIATTR_CRS_STACK_SIZE
	.align		4
.L_41:
        /*1068*/ 	.byte	0x04, 0x1e
        /*106a*/ 	.short	(.L_43 - .L_42)
.L_42:
        /*106c*/ 	.word	0x00000000


	//----- nvinfo : EIATTR_CBANK_PARAM_SIZE
	.align		4
.L_43:
        /*1070*/ 	.byte	0x03, 0x19
        /*1072*/ 	.short	0x0470


	//----- nvinfo : EIATTR_PARAM_CBANK
	.align		4
        /*1074*/ 	.byte	0x04, 0x0a
        /*1076*/ 	.short	(.L_45 - .L_44)
	.align		4
.L_44:
        /*1078*/ 	.word	index@(.nv.constant0._ZN7cutlass13device_kernelINS_4gemm6kernel13GemmUniversalIN4cute5tupleIJiiiiEEENS1_10collective13CollectiveMmaINS1_34MainloopSm90TmaGmmaWarpSpecializedILi5ENS5_IJNS4_1CILi1EEESB_SB_EEENS1_35KernelTmaWarpSpecializedCooperativeEEENS5_IJNSA_ILi512EEENSA_ILi128EEENSA_ILi32EEEEEENS_10bfloat16_tENS5_IJlSB_lEEESJ_SK_NS4_8TiledMMAINS4_8MMA_AtomIJNS4_4SM904GMMA28MMA_64x128x16_F32BF16BF16_SSILNSO_5MajorE0ELSQ_0ELNSO_7ScaleInE1ELSR_1EEEEEENS4_6LayoutINS5_IJNSA_ILi2EEESB_SB_EEENS5_IJSB_NSA_ILi0EEESX_EEEEENS5_IJNS4_10UnderscoreES10_S10_EEEEENS4_13SM90_TMA_LOADENS4_14ComposedLayoutINS4_7SwizzleILi2ELi4ELi3EEENS4_18smem_ptr_flag_bitsILi16EEENSU_INS5_IJNSA_ILi8EEESH_EEENS5_IJSH_SB_EEEEEEEvNS4_8identityES13_S1D_vS1E_EENS_8epilogue10collective6detail29Sm90TmaWarpSpecializedAdapterINS1H_15DefaultEpilogueISJ_SK_SK_NS1G_6thread17LinearCombinationISJ_Li1EffLNS1L_9ScaleType4KindE0ELNS_15FloatRoundStyleE2ESJ_EENS1_15EpilogueDefaultEEEEEvvEEEEvNT_6ParamsE)
        /*107c*/ 	.short	0x0210
        /*107e*/ 	.short	0x0470


	//----- nvinfo : EIATTR_SW_WAR
	.align		4
.L_45:
        /*1080*/ 	.byte	0x04, 0x36
        /*1082*/ 	.short	(.L_47 - .L_46)
.L_46:
        /*1084*/ 	.word	0x00000008
.L_47:


//--------------------- .nv.callgraph             --------------------------
	.section	.nv.callgraph,"",@"SHT_CUDA_CALLGRAPH"
	.align	4
	.sectionentsize	8
	.align		4
        /*0000*/ 	.word	0x00000000
	.align		4
        /*0004*/ 	.word	0xffffffff
	.align		4
        /*0008*/ 	.word	index@(_ZN7cutlass13device_kernelINS_4gemm6kernel13GemmUniversalIN4cute5tupleIJiiiiEEENS1_10collective13CollectiveMmaINS1_34MainloopSm90TmaGmmaWarpSpecializedILi5ENS5_IJNS4_1CILi1EEESB_SB_EEENS1_35KernelTmaWarpSpecializedCooperativeEEENS5_IJNSA_ILi512EEENSA_ILi128EEENSA_ILi32EEEEEENS_10bfloat16_tENS5_IJlSB_lEEESJ_SK_NS4_8TiledMMAINS4_8MMA_AtomIJNS4_4SM904GMMA28MMA_64x128x16_F32BF16BF16_SSILNSO_5MajorE0ELSQ_0ELNSO_7ScaleInE1ELSR_1EEEEEENS4_6LayoutINS5_IJNSA_ILi2EEESB_SB_EEENS5_IJSB_NSA_ILi0EEESX_EEEEENS5_IJNS4_10UnderscoreES10_S10_EEEEENS4_13SM90_TMA_LOADENS4_14ComposedLayoutINS4_7SwizzleILi2ELi4ELi3EEENS4_18smem_ptr_flag_bitsILi16EEENSU_INS5_IJNSA_ILi8EEESH_EEENS5_IJSH_SB_EEEEEEEvNS4_8identityES13_S1D_vS1E_EENS_8epilogue10collective6detail29Sm90TmaWarpSpecializedAdapterINS1H_15DefaultEpilogueISJ_SK_SK_NS1G_6thread17LinearCombinationISJ_Li1EffLNS1L_9ScaleType4KindE0ELNS_15FloatRoundStyleE2ESJ_EENS1_15EpilogueDefaultEEEEEvvEEEEvNT_6ParamsE)
	.align		4
        /*000c*/ 	.word	index@(__assertfail)
	.align		4
        /*0010*/ 	.word	0x00000000
	.align		4
        /*0014*/ 	.word	0xfffffffe
	.align		4
        /*0018*/ 	.word	0x00000000
	.align		4
        /*001c*/ 	.word	0xfffffffd
	.align		4
        /*0020*/ 	.word	0x00000000
	.align		4
        /*0024*/ 	.word	0xfffffffc


//--------------------- .nv.constant4             --------------------------
	.section	.nv.constant4,"a",@progbits
	.align	8
	.align		8
.nv.constant4:
        /*0000*/ 	.dword	__assertfail
	.align		8
        /*0008*/ 	.dword	__unnamed_1
	.align		8
        /*0010*/ 	.dword	_ZN39_INTERNAL_626e660e_4_k_cu_4b12997b_33534cuda3std3__45__cpo5beginE
	.align		8
        /*0018*/ 	.dword	_ZN39_INTERNAL_626e660e_4_k_cu_4b12997b_33534cuda3std3__45__cpo3endE
	.align		8
        /*0020*/ 	.dword	_ZN39_INTERNAL_626e660e_4_k_cu_4b12997b_33534cuda3std3__45__cpo6cbeginE
	.align		8
        /*0028*/ 	.dword	_ZN39_INTERNAL_626e660e_4_k_cu_4b12997b_33534cuda3std3__45__cpo4cendE
	.align		8
        /*0030*/ 	.dword	_ZN39_INTERNAL_626e660e_4_k_cu_4b12997b_33534cuda3std3__441_GLOBAL__N__626e660e_4_k_cu_4b12997b_33536ignoreE
	.align		8
        /*0038*/ 	.dword	_ZN39_INTERNAL_626e660e_4_k_cu_4b12997b_33534cuda3std3__419piecewise_constructE
	.align		8
        /*0040*/ 	.dword	_ZN39_INTERNAL_626e660e_4_k_cu_4b12997b_33534cuda3std3__48in_placeE
	.align		8
        /*0048*/ 	.dword	_ZN39_INTERNAL_626e660e_4_k_cu_4b12997b_33534cuda3std6ranges3__45__cpo4swapE
	.align		8
        /*0050*/ 	.dword	_ZN39_INTERNAL_626e660e_4_k_cu_4b12997b_33534cuda3std6ranges3__45__cpo9iter_moveE
	.align		8
        /*0058*/ 	.dword	_ZN39_INTERNAL_626e660e_4_k_cu_4b12997b_33534cute7productE
	.align		8
        /*0060*/ 	.dword	_ZN39_INTERNAL_626e660e_4_k_cu_4b12997b_33534cute1_E
	.align		8
        /*0068*/ 	.dword	$str$22
	.align		8
        /*0070*/ 	.dword	$str$23


//--------------------- .text._ZN7cutlass13device_kernelINS_4gemm6kernel13GemmUniversalIN4cute5tupleIJiiiiEEENS1_10collective13CollectiveMmaINS1_34MainloopSm90TmaGmmaWarpSpecializedILi5ENS5_IJNS4_1CILi1EEESB_SB_EEENS1_35KernelTmaWarpSpecializedCooperativeEEENS5_IJNSA_ILi512EEENSA_ILi128EEENSA_ILi32EEEEEENS_10bfloat16_tENS5_IJlSB_lEEESJ_SK_NS4_8TiledMMAINS4_8MMA_AtomIJNS4_4SM904GMMA28MMA_64x128x16_F32BF16BF16_SSILNSO_5MajorE0ELSQ_0ELNSO_7ScaleInE1ELSR_1EEEEEENS4_6LayoutINS5_IJNSA_ILi2EEESB_SB_EEENS5_IJSB_NSA_ILi0EEESX_EEEEENS5_IJNS4_10UnderscoreES10_S10_EEEEENS4_13SM90_TMA_LOADENS4_14ComposedLayoutINS4_7SwizzleILi2ELi4ELi3EEENS4_18smem_ptr_flag_bitsILi16EEENSU_INS5_IJNSA_ILi8EEESH_EEENS5_IJSH_SB_EEEEEEEvNS4_8identityES13_S1D_vS1E_EENS_8epilogue10collective6detail29Sm90TmaWarpSpecializedAdapterINS1H_15DefaultEpilogueISJ_SK_SK_NS1G_6thread17LinearCombinationISJ_Li1EffLNS1L_9ScaleType4KindE0ELNS_15FloatRoundStyleE2ESJ_EENS1_15EpilogueDefaultEEEEEvvEEEEvNT_6ParamsE --------------------------
	.section	.text._ZN7cutlass13device_kernelINS_4gemm6kernel13GemmUniversalIN4cute5tupleIJiiiiEEENS1_10collective13CollectiveMmaINS1_34MainloopSm90TmaGmmaWarpSpecializedILi5ENS5_IJNS4_1CILi1EEESB_SB_EEENS1_35KernelTmaWarpSpecializedCooperativeEEENS5_IJNSA_ILi512EEENSA_ILi128EEENSA_ILi32EEEEEENS_10bfloat16_tENS5_IJlSB_lEEESJ_SK_NS4_8TiledMMAINS4_8MMA_AtomIJNS4_4SM904GMMA28MMA_64x128x16_F32BF16BF16_SSILNSO_5MajorE0ELSQ_0ELNSO_7ScaleInE1ELSR_1EEEEEENS4_6LayoutINS5_IJNSA_ILi2EEESB_SB_EEENS5_IJSB_NSA_ILi0EEESX_EEEEENS5_IJNS4_10UnderscoreES10_S10_EEEEENS4_13SM90_TMA_LOADENS4_14ComposedLayoutINS4_7SwizzleILi2ELi4ELi3EEENS4_18smem_ptr_flag_bitsILi16EEENSU_INS5_IJNSA_ILi8EEESH_EEENS5_IJSH_SB_EEEEEEEvNS4_8identityES13_S1D_vS1E_EENS_8epilogue10collective6detail29Sm90TmaWarpSpecializedAdapterINS1H_15DefaultEpilogueISJ_SK_SK_NS1G_6thread17LinearCombinationISJ_Li1EffLNS1L_9ScaleType4KindE0ELNS_15FloatRoundStyleE2ESJ_EENS1_15EpilogueDefaultEEEEEvvEEEEvNT_6ParamsE,"ax",@progbits
	.align	128
.text._ZN7cutlass13device_kernelINS_4gemm6kernel13GemmUniversalIN4cute5tupleIJiiiiEEENS1_10collective13CollectiveMmaINS1_34MainloopSm90TmaGmmaWarpSpecializedILi5ENS5_IJNS4_1CILi1EEESB_SB_EEENS1_35KernelTmaWarpSpecializedCooperativeEEENS5_IJNSA_ILi512EEENSA_ILi128EEENSA_ILi32EEEEEENS_10bfloat16_tENS5_IJlSB_lEEESJ_SK_NS4_8TiledMMAINS4_8MMA_AtomIJNS4_4SM904GMMA28MMA_64x128x16_F32BF16BF16_SSILNSO_5MajorE0ELSQ_0ELNSO_7ScaleInE1ELSR_1EEEEEENS4_6LayoutINS5_IJNSA_ILi2EEESB_SB_EEENS5_IJSB_NSA_ILi0EEESX_EEEEENS5_IJNS4_10UnderscoreES10_S10_EEEEENS4_13SM90_TMA_LOADENS4_14ComposedLayoutINS4_7SwizzleILi2ELi4ELi3EEENS4_18smem_ptr_flag_bitsILi16EEENSU_INS5_IJNSA_ILi8EEESH_EEENS5_IJSH_SB_EEEEEEEvNS4_8identityES13_S1D_vS1E_EENS_8epilogue10collective6detail29Sm90TmaWarpSpecializedAdapterINS1H_15DefaultEpilogueISJ_SK_SK_NS1G_6thread17LinearCombinationISJ_Li1EffLNS1L_9ScaleType4KindE0ELNS_15FloatRoundStyleE2ESJ_EENS1_15EpilogueDefaultEEEEEvvEEEEvNT_6ParamsE:
        .type           _ZN7cutlass13device_kernelINS_4gemm6kernel13GemmUniversalIN4cute5tupleIJiiiiEEENS1_10collective13CollectiveMmaINS1_34MainloopSm90TmaGmmaWarpSpecializedILi5ENS5_IJNS4_1CILi1EEESB_SB_EEENS1_35KernelTmaWarpSpecializedCooperativeEEENS5_IJNSA_ILi512EEENSA_ILi128EEENSA_ILi32EEEEEENS_10bfloat16_tENS5_IJlSB_lEEESJ_SK_NS4_8TiledMMAINS4_8MMA_AtomIJNS4_4SM904GMMA28MMA_64x128x16_F32BF16BF16_SSILNSO_5MajorE0ELSQ_0ELNSO_7ScaleInE1ELSR_1EEEEEENS4_6LayoutINS5_IJNSA_ILi2EEESB_SB_EEENS5_IJSB_NSA_ILi0EEESX_EEEEENS5_IJNS4_10UnderscoreES10_S10_EEEEENS4_13SM90_TMA_LOADENS4_14ComposedLayoutINS4_7SwizzleILi2ELi4ELi3EEENS4_18smem_ptr_flag_bitsILi16EEENSU_INS5_IJNSA_ILi8EEESH_EEENS5_IJSH_SB_EEEEEEEvNS4_8identityES13_S1D_vS1E_EENS_8epilogue10collective6detail29Sm90TmaWarpSpecializedAdapterINS1H_15DefaultEpilogueISJ_SK_SK_NS1G_6thread17LinearCombinationISJ_Li1EffLNS1L_9ScaleType4KindE0ELNS_15FloatRoundStyleE2ESJ_EENS1_15EpilogueDefaultEEEEEvvEEEEvNT_6ParamsE,@function
        .size           _ZN7cutlass13device_kernelINS_4gemm6kernel13GemmUniversalIN4cute5tupleIJiiiiEEENS1_10collective13CollectiveMmaINS1_34MainloopSm90TmaGmmaWarpSpecializedILi5ENS5_IJNS4_1CILi1EEESB_SB_EEENS1_35KernelTmaWarpSpecializedCooperativeEEENS5_IJNSA_ILi512EEENSA_ILi128EEENSA_ILi32EEEEEENS_10bfloat16_tENS5_IJlSB_lEEESJ_SK_NS4_8TiledMMAINS4_8MMA_AtomIJNS4_4SM904GMMA28MMA_64x128x16_F32BF16BF16_SSILNSO_5MajorE0ELSQ_0ELNSO_7ScaleInE1ELSR_1EEEEEENS4_6LayoutINS5_IJNSA_ILi2EEESB_SB_EEENS5_IJSB_NSA_ILi0EEESX_EEEEENS5_IJNS4_10UnderscoreES10_S10_EEEEENS4_13SM90_TMA_LOADENS4_14ComposedLayoutINS4_7SwizzleILi2ELi4ELi3EEENS4_18smem_ptr_flag_bitsILi16EEENSU_INS5_IJNSA_ILi8EEESH_EEENS5_IJSH_SB_EEEEEEEvNS4_8identityES13_S1D_vS1E_EENS_8epilogue10collective6detail29Sm90TmaWarpSpecializedAdapterINS1H_15DefaultEpilogueISJ_SK_SK_NS1G_6thread17LinearCombinationISJ_Li1EffLNS1L_9ScaleType4KindE0ELNS_15FloatRoundStyleE2ESJ_EENS1_15EpilogueDefaultEEEEEvvEEEEvNT_6ParamsE,(.L_x_574 - _ZN7cutlass13device_kernelINS_4gemm6kernel13GemmUniversalIN4cute5tupleIJiiiiEEENS1_10collective13CollectiveMmaINS1_34MainloopSm90TmaGmmaWarpSpecializedILi5ENS5_IJNS4_1CILi1EEESB_SB_EEENS1_35KernelTmaWarpSpecializedCooperativeEEENS5_IJNSA_ILi512EEENSA_ILi128EEENSA_ILi32EEEEEENS_10bfloat16_tENS5_IJlSB_lEEESJ_SK_NS4_8TiledMMAINS4_8MMA_AtomIJNS4_4SM904GMMA28MMA_64x128x16_F32BF16BF16_SSILNSO_5MajorE0ELSQ_0ELNSO_7ScaleInE1ELSR_1EEEEEENS4_6LayoutINS5_IJNSA_ILi2EEESB_SB_EEENS5_IJSB_NSA_ILi0EEESX_EEEEENS5_IJNS4_10UnderscoreES10_S10_EEEEENS4_13SM90_TMA_LOADENS4_14ComposedLayoutINS4_7SwizzleILi2ELi4ELi3EEENS4_18smem_ptr_flag_bitsILi16EEENSU_INS5_IJNSA_ILi8EEESH_EEENS5_IJSH_SB_EEEEEEEvNS4_8identityES13_S1D_vS1E_EENS_8epilogue10collective6detail29Sm90TmaWarpSpecializedAdapterINS1H_15DefaultEpilogueISJ_SK_SK_NS1G_6thread17LinearCombinationISJ_Li1EffLNS1L_9ScaleType4KindE0ELNS_15FloatRoundStyleE2ESJ_EENS1_15EpilogueDefaultEEEEEvvEEEEvNT_6ParamsE)
        .other          _ZN7cutlass13device_kernelINS_4gemm6kernel13GemmUniversalIN4cute5tupleIJiiiiEEENS1_10collective13CollectiveMmaINS1_34MainloopSm90TmaGmmaWarpSpecializedILi5ENS5_IJNS4_1CILi1EEESB_SB_EEENS1_35KernelTmaWarpSpecializedCooperativeEEENS5_IJNSA_ILi512EEENSA_ILi128EEENSA_ILi32EEEEEENS_10bfloat16_tENS5_IJlSB_lEEESJ_SK_NS4_8TiledMMAINS4_8MMA_AtomIJNS4_4SM904GMMA28MMA_64x128x16_F32BF16BF16_SSILNSO_5MajorE0ELSQ_0ELNSO_7ScaleInE1ELSR_1EEEEEENS4_6LayoutINS5_IJNSA_ILi2EEESB_SB_EEENS5_IJSB_NSA_ILi0EEESX_EEEEENS5_IJNS4_10UnderscoreES10_S10_EEEEENS4_13SM90_TMA_LOADENS4_14ComposedLayoutINS4_7SwizzleILi2ELi4ELi3EEENS4_18smem_ptr_flag_bitsILi16EEENSU_INS5_IJNSA_ILi8EEESH_EEENS5_IJSH_SB_EEEEEEEvNS4_8identityES13_S1D_vS1E_EENS_8epilogue10collective6detail29Sm90TmaWarpSpecializedAdapterINS1H_15DefaultEpilogueISJ_SK_SK_NS1G_6thread17LinearCombinationISJ_Li1EffLNS1L_9ScaleType4KindE0ELNS_15FloatRoundStyleE2ESJ_EENS1_15EpilogueDefaultEEEEEvvEEEEvNT_6ParamsE,@"STO_CUDA_ENTRY STV_DEFAULT"
_ZN7cutlass13device_kernelINS_4gemm6kernel13GemmUniversalIN4cute5tupleIJiiiiEEENS1_10collective13CollectiveMmaINS1_34MainloopSm90TmaGmmaWarpSpecializedILi5ENS5_IJNS4_1CILi1EEESB_SB_EEENS1_35KernelTmaWarpSpecializedCooperativeEEENS5_IJNSA_ILi512EEENSA_ILi128EEENSA_ILi32EEEEEENS_10bfloat16_tENS5_IJlSB_lEEESJ_SK_NS4_8TiledMMAINS4_8MMA_AtomIJNS4_4SM904GMMA28MMA_64x128x16_F32BF16BF16_SSILNSO_5MajorE0ELSQ_0ELNSO_7ScaleInE1ELSR_1EEEEEENS4_6LayoutINS5_IJNSA_ILi2EEESB_SB_EEENS5_IJSB_NSA_ILi0EEESX_EEEEENS5_IJNS4_10UnderscoreES10_S10_EEEEENS4_13SM90_TMA_LOADENS4_14ComposedLayoutINS4_7SwizzleILi2ELi4ELi3EEENS4_18smem_ptr_flag_bitsILi16EEENSU_INS5_IJNSA_ILi8EEESH_EEENS5_IJSH_SB_EEEEEEEvNS4_8identityES13_S1D_vS1E_EENS_8epilogue10collective6detail29Sm90TmaWarpSpecializedAdapterINS1H_15DefaultEpilogueISJ_SK_SK_NS1G_6thread17LinearCombinationISJ_Li1EffLNS1L_9ScaleType4KindE0ELNS_15FloatRoundStyleE2ESJ_EENS1_15EpilogueDefaultEEEEEvvEEEEvNT_6ParamsE:
[----:B------:R-:W0:Y:S02]  /*0000*/  LDC R1, c[0x0][0x28] ;  /* 0x00000a00ff017b82 */ /* 0x000e240000000800 */
[----:B0-----:R-:W-:Y:S01]  /*0010*/  VIADD R1, R1, 0xfffffd48 ;  /* 0xfffffd4801017836 */ /* 0x001fe20000000000 */
[----:B------:R-:W0:Y:S01]  /*0020*/  S2R R2, SR_TID.X ;  /* 0x0000000000027919 */ /* 0x000e220000002100 */
[----:B------:R-:W-:Y:S01]  /*0030*/  ELECT P0, URZ, PT ;  /* 0x00000000003f782f */ /* 0x000fe20003800000 */
[----:B------:R-:W-:Y:S01]  /*0040*/  BSSY B0, `(.L_x_0) ;  /* 0x0000015000007945 */ /* 0x000fe20003800000 */
[--C-:B0-----:R-:W-:Y:S02]  /*0050*/  SHF.R.U32.HI R0, RZ, 0x5, R2.reuse ;  /* 0x00000005ff007819 */ /* 0x101fe40000011602 */
[----:B------:R-:W-:-:S03]  /*0060*/  SHF.R.U32.HI R2, RZ, 0x7, R2 ;  /* 0x00000007ff027819 */ /* 0x000fc60000011602 */
[----:B------:R-:W0:Y:S04]  /*0070*/  SHFL.IDX PT, R3, R0, RZ, 0x1f ;  /* 0x00001fff00037589 */ /* 0x000e2800000e0000 */
[----:B------:R-:W1:Y:S01]  /*0080*/  SHFL.IDX PT, R2, R2, RZ, 0x1f ;  /* 0x00001fff02027589 */ /* 0x000e6200000e0000 */
[----:B0-----:R-:W-:Y:S02]  /*0090*/  R2UR UR10, R3 ;  /* 0x00000000030a72ca */ /* 0x001fe400000e0000 */
[----:B-1----:R-:W-:-:S11]  /*00a0*/  R2UR UR5, R2 ;  /* 0x00000000020572ca */ /* 0x002fd600000e0000 */
[----:B------:R-:W-:Y:S02]  /*00b0*/  USHF.R.S32.HI UR4, URZ, 0x1f, UR10 ;  /* 0x0000001f3f047899 */ /* 0x000fe4000801140a */
[----:B------:R-:W-:Y:S02]  /*00c0*/  ISETP.NE.OR P0, PT, RZ, UR10, !P0 ;  /* 0x0000000aff007c0c */ /* 0x000fe4000c705670 */
[----:B------:R-:W-:-:S04]  /*00d0*/  ULEA.HI UR4, UR4, UR10, URZ, 0x2 ;  /* 0x0000000a04047291 */ /* 0x000fc8000f8f103f */
[----:B------:R-:W-:-:S04]  /*00e0*/  ULOP3.LUT UR4, UR4, 0xfffffffc, URZ, 0xc0, !UPT ;  /* 0xfffffffc04047892 */ /* 0x000fc8000f8ec03f */
[----:B------:R-:W-:-:S03]  /*00f0*/  UIADD3 UR10, UR10, -UR4, URZ ;  /* 0x800000040a0a7290 */ /* 0x000fc6000fffe03f */
[----:B------:R-:W-:Y:S09]  /*0100*/  @P0 BRA `(.L_x_1) ;  /* 0x0000000000200947 */ /* 0x000ff20003800000 */
[----:B------:R-:W-:Y:S02]  /*0110*/  ULDC.64 UR6, c[0x0][0x198] ;  /* 0x0000660000067ab9 */ /* 0x000fe40000000a00 */
[----:B------:R-:W-:Y:S02]  /*0120*/  UIADD3 UR8, UP0, UR6, 0xf0, URZ ;  /* 0x000000f006087890 */ /* 0x000fe4000ff1e03f */
[----:B------:R-:W-:Y:S02]  /*0130*/  UIADD3 UR6, UP1, UR6, 0x1f0, URZ ;  /* 0x000001f006067890 */ /* 0x000fe4000ff3e03f */
[----:B------:R-:W-:Y:S02]  /*0140*/  UIADD3.X UR9, URZ, UR7, URZ, UP0, !UPT ;  /* 0x000000073f097290 */ /* 0x000fe400087fe43f */
[----:B------:R-:W-:-:S07]  /*0150*/  UIADD3.X UR7, URZ, UR7, URZ, UP1, !UPT ;  /* 0x000000073f077290 */ /* 0x000fce0008ffe43f */
[----:B------:R0:W-:Y:S02]  /*0160*/  UTMACCTL.PF [UR8] ;  /* 0x00000000080079b9 */ /* 0x0001e40008040000 */
[----:B------:R0:W-:Y:S02]  /*0170*/  UTMACCTL.PF [UR6] ;  /* 0x00000000060079b9 */ /* 0x0001e40008040000 */
[----:B0-----:R-:W-:Y:S01]  /*0180*/  NOP ;  /* 0x0000000000007918 */ /* 0x001fe20000000000 */
.L_x_1:
[----:B------:R-:W-:Y:S05]  /*0190*/  BSYNC B0 ;  /* 0x0000000000007941 */ /* 0x000fea0003800000 */
.L_x_0:
[----:B------:R-:W0:Y:S01]  /*01a0*/  SHFL.IDX PT, R2, R0, RZ, 0x1f ;  /* 0x00001fff00027589 */ /* 0x000e2200000e0000 */
[----:B------:R-:W-:Y:S01]  /*01b0*/  UISETP.NE.AND UP0, UPT, UR10, 0x3, UPT ;  /* 0x000000030a00788c */ /* 0x000fe2000bf05270 */
[----:B------:R-:W-:Y:S01]  /*01c0*/  ISETP.NE.AND P1, PT, RZ, UR5, PT ;  /* 0x00000005ff007c0c */ /* 0x000fe2000bf25270 */
[----:B------:R-:W-:Y:S02]  /*01d0*/  UIADD3 UR18, UR5, -0x1, URZ ;  /* 0xffffffff05127890 */ /* 0x000fe4000fffe03f */
[----:B------:R-:W-:Y:S02]  /*01e0*/  UISETP.EQ.OR UP0, UPT, UR10, URZ, !UP0 ;  /* 0x0000003f0a00728c */ /* 0x000fe4000c702670 */
[----:B------:R-:W-:Y:S02]  /*01f0*/  UISETP.GE.U32.AND UP1, UPT, UR18, 0x2, UPT ;  /* 0x000000021200788c */ /* 0x000fe4000bf26070 */
[----:B------:R-:W-:-:S04]  /*0200*/  UISETP.EQ.AND UP0, UPT, UR5, URZ, UP0 ;  /* 0x0000003f0500728c */ /* 0x000fc80008702270 */
[----:B------:R-:W-:-:S04]  /*0210*/  USEL UR40, URZ, 0x1, !UP0 ;  /* 0x000000013f287887 */ /* 0x000fc8000c000000 */
[----:B------:R-:W-:Y:S01]  /*0220*/  USEL UR40, UR40, 0x2, UP1 ;  /* 0x0000000228287887 */ /* 0x000fe20008800000 */
[----:B0-----:R-:W-:-:S13]  /*0230*/  ISETP.NE.AND P0, PT, R2, RZ, PT ;  /* 0x000000ff0200720c */ /* 0x001fda0003f05270 */
[----:B------:R-:W-:Y:S05]  /*0240*/  @P0 BRA `(.L_x_2) ;  /* 0x0000000000600947 */ /* 0x000fea0003800000 */
[----:B------:R-:W0:Y:S01]  /*0250*/  S2UR UR8, SR_CgaCtaId ;  /* 0x00000000000879c3 */ /* 0x000e220000008800 */
[----:B------:R-:W-:Y:S01]  /*0260*/  UMOV UR4, 0x400 ;  /* 0x0000040000047882 */ /* 0x000fe20000000000 */
[----:B------:R-:W-:Y:S01]  /*0270*/  UMOV UR5, 0x1 ;  /* 0x0000000100057882 */ /* 0x000fe20000000000 */
[----:B------:R-:W-:Y:S01]  /*0280*/  UMOV UR6, 0x100 ;  /* 0x0000010000067882 */ /* 0x000fe20000000000 */
[----:B------:R-:W-:Y:S01]  /*0290*/  ELECT P0, URZ, PT ;  /* 0x00000000003f782f */ /* 0x000fe20003800000 */
[----:B------:R-:W-:-:S04]  /*02a0*/  UIADD3 UR6, -UR6, 0x100000, URZ ;  /* 0x0010000006067890 */ /* 0x000fc8000fffe13f */
[----:B------:R-:W-:Y:S02]  /*02b0*/  USHF.L.U32 UR7, UR6, 0xb, URZ ;  /* 0x0000000b06077899 */ /* 0x000fe4000800063f */
[----:B------:R-:W-:Y:S02]  /*02c0*/  USHF.L.U32 UR6, UR6, 0x1, URZ ;  /* 0x0000000106067899 */ /* 0x000fe4000800063f */
[----:B0-----:R-:W-:Y:S02]  /*02d0*/  ULEA UR8, UR8, UR4, 0x18 ;  /* 0x0000000408087291 */ /* 0x001fe4000f8ec03f */
[----:B------:R-:W-:-:S04]  /*02e0*/  UIADD3 UR4, -UR5, 0x100000, URZ ;  /* 0x0010000005047890 */ /* 0x000fc8000fffe13f */
[----:B------:R-:W-:Y:S02]  /*02f0*/  USHF.L.U32 UR5, UR4, 0xb, URZ ;  /* 0x0000000b04057899 */ /* 0x000fe4000800063f */
[----:B------:R-:W-:Y:S01]  /*0300*/  USHF.L.U32 UR4, UR4, 0x1, URZ ;  /* 0x0000000104047899 */ /* 0x000fe2000800063f */
[----:B------:R-:W0:Y:S11]  /*0310*/  FENCE.VIEW.ASYNC.S ;  /* 0x00000000000073c6 */ /* 0x000e360000000000 */
[----:B0-----:R0:W1:Y:S01]  /*0320*/  SYNCS.EXCH.64 URZ, [UR8], UR4 ;  /* 0x00000004083f75b2 */ /* 0x0010620008000100 */
[----:B------:R0:W2:Y:S01]  /*0330*/  SYNCS.EXCH.64 URZ, [UR8+0x28], UR6 ;  /* 0x00002806083f75b2 */ /* 0x0000a20008000100 */
[----:B------:R0:W3:Y:S01]  /*0340*/  SYNCS.EXCH.64 URZ, [UR8+0x8], UR4 ;  /* 0x00000804083f75b2 */ /* 0x0000e20008000100 */
[----:B------:R0:W4:Y:S01]  /*0350*/  SYNCS.EXCH.64 URZ, [UR8+0x30], UR6 ;  /* 0x00003006083f75b2 */ /* 0x0001220008000100 */
[----:B------:R0:W0:Y:S01]  /*0360*/  SYNCS.EXCH.64 URZ, [UR8+0x10], UR4 ;  /* 0x00001004083f75b2 */ /* 0x0000220008000100 */
[----:B------:R0:W0:Y:S01]  /*0370*/  SYNCS.EXCH.64 URZ, [UR8+0x38], UR6 ;  /* 0x00003806083f75b2 */ /* 0x0000220008000100 */
[----:B------:R0:W0:Y:S01]  /*0380*/  SYNCS.EXCH.64 URZ, [UR8+0x18], UR4 ;  /* 0x00001804083f75b2 */ /* 0x0000220008000100 */
[----:B------:R0:W0:Y:S01]  /*0390*/  SYNCS.EXCH.64 URZ, [UR8+0x40], UR6 ;  /* 0x00004006083f75b2 */ /* 0x0000220008000100 */
[----:B------:R0:W0:Y:S01]  /*03a0*/  SYNCS.EXCH.64 URZ, [UR8+0x20], UR4 ;  /* 0x00002004083f75b2 */ /* 0x0000220008000100 */
[----:B------:R0:W0:Y:S01]  /*03b0*/  SYNCS.EXCH.64 URZ, [UR8+0x48], UR6 ;  /* 0x00004806083f75b2 */ /* 0x0000220008000100 */
[----:B------:R-:W-:Y:S01]  /*03c0*/  NOP ;  /* 0x0000000000007918 */ /* 0x000fe20000000000 */
.L_x_2:
[----:B------:R-:W5:Y:S01]  /*03d0*/  SHFL.IDX PT, R0, R0, RZ, 0x1f ;  /* 0x00001fff00007589 */ /* 0x000f6200000e0000 */
[----:B------:R-:W-:Y:S01]  /*03e0*/  ELECT P0, URZ, PT ;  /* 0x00000000003f782f */ /* 0x000fe20003800000 */
[----:B------:R-:W1:Y:S01]  /*03f0*/  S2UR UR17, SR_CTAID.Y ;  /* 0x00000000001179c3 */ /* 0x000e620000002600 */
[----:B0-----:R-:W-:Y:S01]  /*0400*/  ULDC UR5, c[0x0][0x65c] ;  /* 0x0001970000057ab9 */ /* 0x001fe20000000800 */
[----:B------:R-:W-:Y:S01]  /*0410*/  UMOV UR12, 0x20 ;  /* 0x00000020000c7882 */ /* 0x000fe20000000000 */
[----:B------:R-:W-:Y:S01]  /*0420*/  UISETP.NE.AND UP2, UPT, UR5, 0x1, UPT ;  /* 0x000000010500788c */ /* 0x000fe2000bf45270 */
[----:B------:R-:W-:Y:S01]  /*0430*/  NOP ;  /* 0x0000000000007918 */ /* 0x000fe20000000000 */
[----:B------:R-:W-:Y:S02]  /*0440*/  NOP ;  /* 0x0000000000007918 */ /* 0x000fe40000000000 */
[----:B------:R-:W-:Y:S01]  /*0450*/  UP2UR UR46, UPR, URZ, 0x4 ;  /* 0x000000043f2e7883 */ /* 0x000fe20008000000 */
[----:B------:R-:W0:Y:S01]  /*0460*/  S2UR UR4, SR_CTAID.X ;  /* 0x00000000000479c3 */ /* 0x000e220000002500 */
[----:B------:R-:W-:-:S02]  /*0470*/  PLOP3.LUT P2, PT, PT, PT, UP2, 0x80, 0x0 ;  /* 0x000000000000781c */ /* 0x000fc40003f4f028 */
[----:B------:R-:W-:Y:S02]  /*0480*/  PLOP3.LUT P4, PT, PT, PT, UP2, 0x80, 0x0 ;  /* 0x000000000000781c */ /* 0x000fe40003f8f028 */
[----:B------:R-:W-:Y:S01]  /*0490*/  PLOP3.LUT P3, PT, PT, PT, UP2, 0x80, 0x0 ;  /* 0x000000000000781c */ /* 0x000fe20003f6f028 */
[----:B------:R-:W-:Y:S01]  /*04a0*/  @UP2 ULDC UR14, c[0x0][0x10] ;  /* 0x00000400000e2ab9 */ /* 0x000fe20000000800 */
[----:B------:R-:W-:Y:S01]  /*04b0*/  @UP2 UMOV UR9, URZ ;  /* 0x0000003f00092c82 */ /* 0x000fe20008000000 */
[----:B------:R-:W-:Y:S01]  /*04c0*/  @!UP2 ULDC UR11, c[0x0][0xc] ;  /* 0x00000300000baab9 */ /* 0x000fe20000000800 */
[----:B-----5:R-:W-:Y:S01]  /*04d0*/  ISETP.NE.OR P0, PT, R0, RZ, !P0 ;  /* 0x000000ff0000720c */ /* 0x020fe20004705670 */
[----:B-1----:R-:W-:Y:S02]  /*04e0*/  @UP2 UMOV UR7, UR17 ;  /* 0x0000001100072c82 */ /* 0x002fe40008000000 */
[----:B------:R-:W-:Y:S01]  /*04f0*/  @UP2 UMOV UR8, UR7 ;  /* 0x0000000700082c82 */ /* 0x000fe20008000000 */
[----:B------:R-:W-:Y:S01]  /*0500*/  @!UP2 UMOV UR7, UR17 ;  /* 0x000000110007ac82 */ /* 0x000fe20008000000 */
[----:B0-----:R-:W-:-:S08]  /*0510*/  @UP2 UIMAD.WIDE.U32 UR14, UR4, UR14, UR8 ;  /* 0x0000000e040e22a5 */ /* 0x001fd0000f8e0008 */
[----:B------:R-:W-:Y:S01]  /*0520*/  VOTEU.ALL UP0, P0 ;  /* 0x00000000003f7886 */ /* 0x000fe20000000000 */
[----:B------:R-:W-:Y:S01]  /*0530*/  VOTEU.ALL UP1, P0 ;  /* 0x00000000003f7886 */ /* 0x000fe20000020000 */
[----:B------:R-:W-:-:S03]  /*0540*/  IMAD.U32 R2, RZ, RZ, UR14 ;  /* 0x0000000eff027e24 */ /* 0x000fc6000f8e00ff */
[----:B------:R-:W0:Y:S01]  /*0550*/  @!UP0 S2UR UR6, SR_CgaCtaId ;  /* 0x00000000000689c3 */ /* 0x000e220000008800 */
[----:B------:R-:W-:Y:S01]  /*0560*/  @!UP0 UMOV UR5, 0x400 ;  /* 0x0000040000058882 */ /* 0x000fe20000000000 */
[----:B------:R-:W-:-:S04]  /*0570*/  @!UP0 UIADD3 UR12, -UR12, 0x100000, URZ ;  /* 0x001000000c0c8890 */ /* 0x000fc8000fffe13f */
[----:B------:R-:W-:Y:S02]  /*0580*/  @!UP0 USHF.L.U32 UR13, UR12, 0xb, URZ ;  /* 0x0000000b0c0d8899 */ /* 0x000fe4000800063f */
[----:B------:R-:W-:Y:S01]  /*0590*/  @!UP0 USHF.L.U32 UR12, UR12, 0x1, URZ ;  /* 0x000000010c0c8899 */ /* 0x000fe2000800063f */
[----:B------:R-:W-:Y:S01]  /*05a0*/  IMAD.U32 R3, RZ, RZ, UR15 ;  /* 0x0000000fff037e24 */ /* 0x000fe2000f8e00ff */
[----:B0-----:R-:W-:Y:S01]  /*05b0*/  @!UP0 ULEA UR16, UR6, UR5, 0x18 ;  /* 0x0000000506108291 */ /* 0x001fe2000f8ec03f */
[----:B------:R-:W-:Y:S01]  /*05c0*/  VOTEU.ALL UP0, P0 ;  /* 0x00000000003f7886 */ /* 0x000fe20000000000 */
[----:B------:R-:W-:Y:S01]  /*05d0*/  PLOP3.LUT P0, PT, PT, PT, UP2, 0x80, 0x0 ;  /* 0x000000000000781c */ /* 0x000fe20003f0f028 */
[----:B------:R-:W-:Y:S01]  /*05e0*/  UMOV UR5, URZ ;  /* 0x0000003f00057c82 */ /* 0x000fe20008000000 */
[----:B------:R-:W-:Y:S01]  /*05f0*/  @UP2 UMOV UR6, URZ ;  /* 0x0000003f00062c82 */ /* 0x000fe20008000000 */
[----:B------:R-:W-:Y:S02]  /*0600*/  @!UP2 UIMAD.WIDE.U32 UR8, UR11, UR7, UR4 ;  /* 0x000000070b08a2a5 */ /* 0x000fe4000f8e0004 */
[----:B------:R-:W-:-:S04]  /*0610*/  @UP2 UIADD3 UR6, UR15, UR6, URZ ;  /* 0x000000060f062290 */ /* 0x000fc8000fffe03f */
[----:B------:R-:W-:Y:S01]  /*0620*/  IMAD.U32 R5, RZ, RZ, UR9 ;  /* 0x00000009ff057e24 */ /* 0x000fe2000f8e00ff */
[----:B------:R-:W0:Y:S02]  /*0630*/  FENCE.VIEW.ASYNC.S ;  /* 0x00000000000073c6 */ /* 0x000e240000000000 */
[----:B0-----:R0:W2:Y:S01]  /*0640*/  @!UP0 SYNCS.EXCH.64 URZ, [UR16+0x60], UR12 ;  /* 0x0000600c103f85b2 */ /* 0x0010a20008000100 */
[----:B------:R-:W-:Y:S02]  /*0650*/  @P2 IMAD.U32 R6, RZ, RZ, UR6 ;  /* 0x00000006ff062e24 */ /* 0x000fe4000f8e00ff */
[----:B------:R-:W-:Y:S01]  /*0660*/  @P0 IMAD.MOV.U32 R7, RZ, RZ, R2 ;  /* 0x000000ffff070224 */ /* 0x000fe200078e0002 */
[----:B------:R-:W-:Y:S01]  /*0670*/  MOV R2, UR8 ;  /* 0x0000000800027c02 */ /* 0x000fe20008000f00 */
[----:B------:R-:W-:Y:S02]  /*0680*/  @!P4 IMAD.MOV.U32 R6, RZ, RZ, R5 ;  /* 0x000000ffff06c224 */ /* 0x000fe400078e0005 */
[----:B------:R-:W-:-:S02]  /*0690*/  IMAD.U32 R3, RZ, RZ, UR9 ;  /* 0x00000009ff037e24 */ /* 0x000fc4000f8e00ff */
[----:B------:R-:W-:Y:S01]  /*06a0*/  @!P3 IMAD.MOV.U32 R7, RZ, RZ, R2 ;  /* 0x000000ffff07b224 */ /* 0x000fe200078e0002 */
[----:B------:R0:W-:Y:S01]  /*06b0*/  STL [R1+0x100], R6 ;  /* 0x0001000601007387 */ /* 0x0001e20000100800 */
[----:B------:R-:W-:-:S03]  /*06c0*/  IMAD.U32 R4, RZ, RZ, UR8 ;  /* 0x00000008ff047e24 */ /* 0x000fc6000f8e00ff */
[----:B------:R0:W-:Y:S01]  /*06d0*/  STL [R1+0x104], R7 ;  /* 0x0001040701007387 */ /* 0x0001e20000100800 */
[----:B------:R0:W2:Y:S01]  /*06e0*/  @!UP1 SYNCS.EXCH.64 URZ, [UR16+0x68], UR12 ;  /* 0x0000680c103f95b2 */ /* 0x0000a20008000100 */
[----:B------:R-:W-:Y:S01]  /*06f0*/  NOP ;  /* 0x0000000000007918 */ /* 0x000fe20000000000 */
[----:B--234-:R-:W-:Y:S06]  /*0700*/  BAR.SYNC.DEFER_BLOCKING 0x0 ;  /* 0x0000000000007b1d */ /* 0x01cfec0000010000 */
[----:B------:R-:W-:Y:S05]  /*0710*/  @!P1 BRA `(.L_x_3) ;  /* 0x00000144005c9947 */ /* 0x000fea0003800000 */
[----:B------:R-:W-:-:S06]  /*0720*/  UISETP.GT.U32.AND UP0, UPT, UR18, 0x1, UPT ;  /* 0x000000011200788c */ /* 0x000fcc000bf04070 */
[----:B------:R-:W-:-:S13]  /*0730*/  PLOP3.LUT P0, PT, PT, PT, UP0, 0x80, 0x0 ;  /* 0x000000000000781c */ /* 0x000fda0003f0f008 */
[----:B0-----:R-:W-:Y:S05]  /*0740*/  @P0 EXIT ;  /* 0x000000000000094d */ /* 0x001fea0003800000 */
[----:B------:R-:W-:Y:S01]  /*0750*/  ULDC.64 UR8, c[0x0][0x650] ;  /* 0x0001940000087ab9 */ /* 0x000fe20000000a00 */
[----:B------:R-:W-:Y:S01]  /*0760*/  UMOV UR41, 0xffffffff ;  /* 0xffffffff00297882 */ /* 0x000fe20000000000 */
[----:B------:R-:W-:Y:S01]  /*0770*/  ISETP.GE.U32.AND P0, PT, R7, UR8, PT ;  /* 0x0000000807007c0c */ /* 0x000fe2000bf06070 */
[----:B------:R-:W-:Y:S01]  /*0780*/  UMOV UR42, 0xffffffff ;  /* 0xffffffff002a7882 */ /* 0x000fe20000000000 */
[----:B------:R-:W-:Y:S01]  /*0790*/  UMOV UR43, 0xffffffff ;  /* 0xffffffff002b7882 */ /* 0x000fe20000000000 */
[----:B------:R-:W-:Y:S02]  /*07a0*/  PRMT R0, RZ, 0x7610, R0 ;  /* 0x00007610ff007816 */ /* 0x000fe40000000000 */
[----:B------:R-:W-:-:S13]  /*07b0*/  ISETP.GE.U32.AND.EX P0, PT, R6, UR9, PT, P0 ;  /* 0x0000000906007c0c */ /* 0x000fda000bf06100 */
[----:B------:R-:W-:Y:S05]  /*07c0*/  @P0 BRA `(.L_x_4) ;  /* 0x0000000400800947 */ /* 0x000fea0003800000 */
[----:B------:R-:W-:Y:S01]  /*07d0*/  I2FP.F32.U32 R0, UR4 ;  /* 0x0000000400007c45 */ /* 0x000fe20008201000 */
[----:B------:R-:W-:Y:S01]  /*07e0*/  ULDC.64 UR16, c[0x0][0x628] ;  /* 0x00018a0000107ab9 */ /* 0x000fe20000000a00 */
[----:B------:R-:W-:Y:S01]  /*07f0*/  ULDC UR6, c[0x0][0x150] ;  /* 0x0000540000067ab9 */ /* 0x000fe20000000800 */
[----:B------:R-:W-:Y:S01]  /*0800*/  ISETP.NE.U32.AND P0, PT, RZ, UR16, PT ;  /* 0x00000010ff007c0c */ /* 0x000fe2000bf05070 */
[----:B------:R-:W-:Y:S01]  /*0810*/  ULDC UR15, c[0x0][0x630] ;  /* 0x00018c00000f7ab9 */ /* 0x000fe20000000800 */
[----:B------:R-:W-:Y:S01]  /*0820*/  FMUL R0, R0, UR6 ;  /* 0x0000000600007c20 */ /* 0x000fe20008400000 */
[----:B------:R-:W-:Y:S01]  /*0830*/  R2UR UR18, R7 ;  /* 0x00000000071272ca */ /* 0x000fe200000e0000 */
[----:B------:R-:W-:Y:S01]  /*0840*/  ULDC UR20, c[0x0][0x154] ;  /* 0x0000550000147ab9 */ /* 0x000fe20000000800 */
[----:B------:R-:W-:Y:S01]  /*0850*/  ISETP.NE.AND.EX P0, PT, RZ, UR17, PT, P0 ;  /* 0x00000011ff007c0c */ /* 0x000fe2000bf05300 */
[----:B------:R0:W1:Y:S01]  /*0860*/  F2I.U32.TRUNC.NTZ R2, R0 ;  /* 0x0000000000027305 */ /* 0x000062000020f000 */
[----:B------:R-:W-:-:S02]  /*0870*/  R2UR UR19, R6 ;  /* 0x00000000061372ca */ /* 0x000fc400000e0000 */
[----:B------:R-:W-:Y:S02]  /*0880*/  R2UR UR8, R7 ;  /* 0x00000000070872ca */ /* 0x000fe400000e0000 */
[----:B------:R-:W-:-:S07]  /*0890*/  R2UR UR9, R6 ;  /* 0x00000000060972ca */ /* 0x000fce00000e0000 */
[----:B0-----:R-:W-:Y:S08]  /*08a0*/  @!P0 BRA `(.L_x_5) ;  /* 0x0000000000308947 */ /* 0x001ff00003800000 */
[----:B------:R-:W-:Y:S01]  /*08b0*/  R2UR UR8, R7 ;  /* 0x00000000070872ca */ /* 0x000fe200000e0000 */
[----:B------:R-:W-:Y:S01]  /*08c0*/  ULDC UR6, c[0x0][0x634] ;  /* 0x00018d0000067ab9 */ /* 0x000fe20000000800 */
[----:B------:R-:W-:-:S11]  /*08d0*/  R2UR UR14, R6 ;  /* 0x00000000060e72ca */ /* 0x000fd600000e0000 */
[----:B------:R-:W-:-:S04]  /*08e0*/  UIADD3 UR6, UP0, UR8, UR6, URZ ;  /* 0x0000000608067290 */ /* 0x000fc8000ff1e03f */
[----:B------:R-:W-:-:S04]  /*08f0*/  UIADD3.X UR14, URZ, UR14, URZ, UP0, !UPT ;  /* 0x0000000e3f0e7290 */ /* 0x000fc800087fe43f */
[----:B------:R-:W-:-:S04]  /*0900*/  UIMAD.WIDE.U32 UR8, UR14, UR16, URZ ;  /* 0x000000100e0872a5 */ /* 0x000fc8000f8e003f */
[----:B------:R-:W-:Y:S02]  /*0910*/  UIMAD.WIDE.U32 UR10, UP0, UR6, UR17, UR8 ;  /* 0x00000011060a72a5 */ /* 0x000fe4000f800008 */
[----:B------:R-:W-:Y:S02]  /*0920*/  UIMAD.WIDE.U32 UR8, UR6, UR16, URZ ;  /* 0x00000010060872a5 */ /* 0x000fe4000f8e003f */
[----:B------:R-:W-:Y:S02]  /*0930*/  UIADD3.X UR13, URZ, URZ, URZ, UP0, !UPT ;  /* 0x0000003f3f0d7290 */ /* 0x000fe400087fe43f */
[----:B------:R-:W-:Y:S01]  /*0940*/  UIADD3 URZ, UP0, UR9, UR10, URZ ;  /* 0x0000000a093f7290 */ /* 0x000fe2000ff1e03f */
[----:B------:R-:W-:-:S03]  /*0950*/  UMOV UR12, UR11 ;  /* 0x0000000b000c7c82 */ /* 0x000fc60008000000 */
[----:B------:R-:W-:-:S12]  /*0960*/  UIMAD.WIDE.U32.X UR8, UR14, UR17, UR12, UP0 ;  /* 0x000000110e0872a5 */ /* 0x000fd800080e040c */
.L_x_5:
[----:B------:R-:W-:Y:S01]  /*0970*/  USHF.R.U64 UR43, UR8, UR15, UR9 ;  /* 0x0000000f082b7299 */ /* 0x000fe20008001209 */
[----:B------:R-:W-:Y:S01]  /*0980*/  I2FP.F32.U32 R0, UR7 ;  /* 0x0000000700007c45 */ /* 0x000fe20008201000 */
[----:B------:R-:W-:Y:S01]  /*0990*/  USHF.R.U32.HI UR5, URZ, UR15, UR9 ;  /* 0x0000000f3f057299 */ /* 0x000fe20008011609 */
[----:B-1----:R-:W-:Y:S01]  /*09a0*/  R2UR UR12, R2 ;  /* 0x00000000020c72ca */ /* 0x002fe200000e0000 */
[----:B------:R-:W-:Y:S02]  /*09b0*/  UIADD3 UR6, UP0, URZ, -UR43, URZ ;  /* 0x8000002b3f067290 */ /* 0x000fe4000ff1e03f */
[----:B------:R-:W-:Y:S01]  /*09c0*/  FMUL R0, R0, UR20 ;  /* 0x0000001400007c20 */ /* 0x000fe20008400000 */
[----:B------:R-:W-:Y:S01]  /*09d0*/  ULDC.64 UR8, c[0x0][0x620] ;  /* 0x0001880000087ab9 */ /* 0x000fe20000000a00 */
[----:B------:R-:W-:Y:S01]  /*09e0*/  UIADD3.X UR5, URZ, ~UR5, URZ, UP0, !UPT ;  /* 0x800000053f057290 */ /* 0x000fe200087fe43f */
[----:B------:R-:W-:Y:S01]  /*09f0*/  UMOV UR10, UR18 ;  /* 0x00000012000a7c82 */ /* 0x000fe20008000000 */
[----:B------:R-:W-:-:S02]  /*0a00*/  UMOV UR11, UR19 ;  /* 0x00000013000b7c82 */ /* 0x000fc40008000000 */
[----:B------:R-:W-:Y:S01]  /*0a10*/  UIMAD UR5, UR5, UR8, URZ ;  /* 0x00000008050572a4 */ /* 0x000fe2000f8e023f */
[----:B------:R-:W0:Y:S01]  /*0a20*/  F2I.U32.TRUNC.NTZ R0, R0 ;  /* 0x0000000000007305 */ /* 0x000e22000020f000 */
[----:B------:R-:W-:Y:S02]  /*0a30*/  UIMAD.WIDE.U32 UR10, UR6, UR8, UR10 ;  /* 0x00000008060a72a5 */ /* 0x000fe4000f8e000a */
[----:B------:R-:W-:Y:S01]  /*0a40*/  UIMAD UR6, UR6, UR9, UR5 ;  /* 0x00000009060672a4 */ /* 0x000fe2000f8e0205 */
[----:B------:R-:W-:Y:S01]  /*0a50*/  ULDC UR21, c[0x0][0x658] ;  /* 0x0001960000157ab9 */ /* 0x000fe20000000800 */
[----:B------:R-:W-:Y:S02]  /*0a60*/  UMOV UR19, 0xffffffff ;  /* 0xffffffff00137882 */ /* 0x000fe40000000000 */
[----:B------:R-:W-:Y:S01]  /*0a70*/  UIADD3 UR6, UR11, UR6, URZ ;  /* 0x000000060b067290 */ /* 0x000fe2000fffe03f */
[----:B------:R-:W-:Y:S01]  /*0a80*/  ULDC UR15, c[0x0][0x618] ;  /* 0x00018600000f7ab9 */ /* 0x000fe20000000800 */
[----:B------:R-:W-:Y:S01]  /*0a90*/  ULDC.64 UR8, c[0x0][0x640] ;  /* 0x0001900000087ab9 */ /* 0x000fe20000000a00 */
[----:B------:R-:W-:Y:S01]  /*0aa0*/  USHF.L.U32 UR11, UR19, UR21, URZ ;  /* 0x00000015130b7299 */ /* 0x000fe2000800063f */
[----:B------:R-:W-:Y:S01]  /*0ab0*/  ISETP.NE.U32.AND P0, PT, RZ, UR8, PT ;  /* 0x00000008ff007c0c */ /* 0x000fe2000bf05070 */
[----:B------:R-:W-:-:S02]  /*0ac0*/  USHF.R.U64 UR19, UR10, UR15, UR6 ;  /* 0x0000000f0a137299 */ /* 0x000fc40008001206 */
[----:B------:R-:W-:Y:S01]  /*0ad0*/  USHF.R.U32.HI UR10, URZ, UR15, UR6 ;  /* 0x0000000f3f0a7299 */ /* 0x000fe20008011606 */
[----:B0-----:R-:W-:Y:S01]  /*0ae0*/  R2UR UR14, R0 ;  /* 0x00000000000e72ca */ /* 0x001fe200000e0000 */
[----:B------:R-:W-:Y:S01]  /*0af0*/  ULDC UR17, c[0x0][0x608] ;  /* 0x0001820000117ab9 */ /* 0x000fe20000000800 */
[----:B------:R-:W-:Y:S01]  /*0b00*/  ISETP.NE.AND.EX P0, PT, RZ, UR9, PT, P0 ;  /* 0x00000009ff007c0c */ /* 0x000fe2000bf05300 */
[----:B------:R-:W-:Y:S02]  /*0b10*/  USHF.R.U64 UR23, UR19, UR17, UR10 ;  /* 0x0000001113177299 */ /* 0x000fe4000800120a */
[----:B------:R-:W-:Y:S01]  /*0b20*/  USHF.R.U32.HI UR10, URZ, UR17, UR10 ;  /* 0x000000113f0a7299 */ /* 0x000fe2000801160a */
[----:B------:R-:W-:Y:S01]  /*0b30*/  UMOV UR16, 0x1 ;  /* 0x0000000100107882 */ /* 0x000fe20000000000 */
[----:B------:R-:W-:Y:S02]  /*0b40*/  UIADD3 UR12, -UR12, URZ, URZ ;  /* 0x0000003f0c0c7290 */ /* 0x000fe4000fffe13f */
[----:B------:R-:W-:-:S02]  /*0b50*/  USHF.R.U64 UR24, UR23, UR21, UR10 ;  /* 0x0000001517187299 */ /* 0x000fc4000800120a */
[----:B------:R-:W-:Y:S01]  /*0b60*/  USHF.L.U32 UR6, UR16, UR21, URZ ;  /* 0x0000001510067299 */ /* 0x000fe2000800063f */
[----:B------:R-:W-:Y:S01]  /*0b70*/  ULDC UR13, c[0x0][0x144] ;  /* 0x00005100000d7ab9 */ /* 0x000fe20000000800 */
[----:B------:R-:W-:Y:S01]  /*0b80*/  ULDC UR5, c[0x0][0x600] ;  /* 0x0001800000057ab9 */ /* 0x000fe20000000800 */
[----:B------:R-:W-:Y:S02]  /*0b90*/  ULOP3.LUT UR16, URZ, UR11, URZ, 0x33, !UPT ;  /* 0x0000000b3f107292 */ /* 0x000fe4000f8e333f */
[----:B------:R-:W-:Y:S02]  /*0ba0*/  USHF.R.U32.HI UR11, URZ, UR21, UR10 ;  /* 0x000000153f0b7299 */ /* 0x000fe4000801160a */
[----:B------:R-:W-:Y:S02]  /*0bb0*/  UIADD3 UR18, UR5, -0x1, URZ ;  /* 0xffffffff05127890 */ /* 0x000fe4000fffe03f */
[----:B------:R-:W-:Y:S02]  /*0bc0*/  UIADD3 UR20, -UR14, URZ, URZ ;  /* 0x0000003f0e147290 */ /* 0x000fe4000fffe13f */
[----:B------:R-:W-:Y:S01]  /*0bd0*/  UIMAD UR4, UR13, UR12, UR4 ;  /* 0x0000000c0d0472a4 */ /* 0x000fe2000f8e0204 */
[----:B------:R-:W-:Y:S01]  /*0be0*/  ULDC UR25, c[0x0][0x148] ;  /* 0x0000520000197ab9 */ /* 0x000fe20000000800 */
[----:B------:R-:W-:Y:S01]  /*0bf0*/  ULDC UR21, c[0x0][0x648] ;  /* 0x0001920000157ab9 */ /* 0x000fe20000000800 */
[----:B------:R-:W-:Y:S01]  /*0c00*/  ULDC UR22, c[0x0][0x638] ;  /* 0x00018e0000167ab9 */ /* 0x000fe20000000800 */
[----:B------:R-:W-:Y:S01]  /*0c10*/  UMOV UR10, UR24 ;  /* 0x00000018000a7c82 */ /* 0x000fe20008000000 */
[----:B------:R-:W-:Y:S07]  /*0c20*/  @!P0 BRA `(.L_x_6) ;  /* 0x0000000000308947 */ /* 0x000fee0003800000 */
[----:B------:R-:W-:Y:S02]  /*0c30*/  ULDC UR14, c[0x0][0x64c] ;  /* 0x00019300000e7ab9 */ /* 0x000fe40000000800 */
        /* <DEDUP_REMOVED lines=8> */
[----:B------:R-:W-:-:S07]  /*0cc0*/  UIMAD.WIDE.U32.X UR8, UR17, UR9, UR14, UP0 ;  /* 0x00000009110872a5 */ /* 0x000fce00080e040e */
[----:B------:R-:W-:Y:S01]  /*0cd0*/  UMOV UR10, UR8 ;  /* 0x00000008000a7c82 */ /* 0x000fe20008000000 */
[----:B------:R-:W-:-:S05]  /*0ce0*/  UMOV UR11, UR9 ;  /* 0x00000009000b7c82 */ /* 0x000fca0008000000 */
.L_x_6:
[----:B------:R-:W-:Y:S01]  /*0cf0*/  UISETP.NE.AND UP0, UPT, UR46, URZ, UPT ;  /* 0x0000003f2e00728c */ /* 0x000fe2000bf05270 */
[----:B------:R-:W-:Y:S01]  /*0d00*/  MOV R0, 0x1 ;  /* 0x0000000100007802 */ /* 0x000fe20000000f00 */
[----:B------:R-:W-:Y:S02]  /*0d10*/  USHF.R.U64 UR8, UR10, UR21, UR11 ;  /* 0x000000150a087299 */ /* 0x000fe4000800120b */
[----:B------:R-:W-:Y:S02]  /*0d20*/  ULOP3.LUT UR16, UR23, UR16, URZ, 0xc0, !UPT ;  /* 0x0000001017107292 */ /* 0x000fe4000f8ec03f */
[----:B------:R-:W-:Y:S02]  /*0d30*/  ULOP3.LUT UR18, UR19, UR18, URZ, 0xc0, !UPT ;  /* 0x0000001213127292 */ /* 0x000fe4000f8ec03f */
[----:B------:R-:W-:-:S03]  /*0d40*/  UIMAD UR16, UR6, UR8, UR16 ;  /* 0x00000008061072a4 */ /* 0x000fc6000f8e0210 */
[----:B------:R-:W-:Y:S02]  /*0d50*/  @UP0 UIMAD UR4, UR25, UR20, UR7 ;  /* 0x00000014190402a4 */ /* 0x000fe4000f8e0207 */
[----:B------:R-:W-:-:S04]  /*0d60*/  UIADD3 UR7, -UR8, URZ, URZ ;  /* 0x0000003f08077290 */ /* 0x000fc8000fffe13f */
[----:B------:R-:W-:-:S03]  /*0d70*/  UIMAD UR6, UR7, UR22, UR24 ;  /* 0x00000016070672a4 */ /* 0x000fc6000f8e0218 */
[----:B------:R-:W-:Y:S01]  /*0d80*/  ULDC UR7, c[0x0][0x610] ;  /* 0x0001840000077ab9 */ /* 0x000fe20000000800 */
[----:B------:R-:W-:Y:S02]  /*0d90*/  UIMAD UR6, UR6, UR5, UR18 ;  /* 0x00000005060672a4 */ /* 0x000fe4000f8e0212 */
[----:B------:R-:W-:-:S04]  /*0da0*/  UIMAD UR4, UR16, UR7, UR4 ;  /* 0x00000007100472a4 */ /* 0x000fc8000f8e0204 */
[----:B------:R-:W-:Y:S02]  /*0db0*/  USEL UR42, UR6, UR4, !UP0 ;  /* 0x00000004062a7287 */ /* 0x000fe4000c000000 */
[----:B------:R-:W-:-:S12]  /*0dc0*/  USEL UR41, UR4, UR6, !UP0 ;  /* 0x0000000604297287 */ /* 0x000fd8000c000000 */
.L_x_4:
[----:B------:R-:W-:-:S08]  /*0dd0*/  NOP ;  /* 0x0000000000007918 */ /* 0x000fd00000000000 */
[----:B------:R-:W0:Y:S02]  /*0de0*/  USETMAXREG.TRY_ALLOC.CTAPOOL UP0, 0xf0 ;  /* 0x000000f0000079c8 */ /* 0x000e240008000600 */
[----:B0-----:R-:W-:-:S13]  /*0df0*/  PLOP3.LUT P0, PT, PT, PT, UP0, 0x80, 0x0 ;  /* 0x000000000000781c */ /* 0x001fda0003f0f008 */
[----:B------:R-:W-:Y:S05]  /*0e00*/  @!P0 BRA `(.L_x_4) ;  /* 0xfffffffc00f08947 */ /* 0x000fea000383ffff */
[----:B------:R-:W-:Y:S01]  /*0e10*/  ULDC.64 UR4, c[0x0][0x598] ;  /* 0x0001660000047ab9 */ /* 0x000fe20000000a00 */
[----:B------:R-:W-:Y:S01]  /*0e20*/  ULDC.64 UR36, c[0x0][0x208] ;  /* 0x0000820000247ab9 */ /* 0x000fe20000000a00 */
[----:B------:R-:W-:-:S04]  /*0e30*/  ISETP.NE.U32.AND P0, PT, RZ, UR4, PT ;  /* 0x00000004ff007c0c */ /* 0x000fc8000bf05070 */
[----:B------:R-:W-:-:S13]  /*0e40*/  ISETP.NE.AND.EX P0, PT, RZ, UR5, PT, P0 ;  /* 0x00000005ff007c0c */ /* 0x000fda000bf05300 */
[----:B------:R-:W-:Y:S05]  /*0e50*/  @!P0 BRA `(.L_x_7) ;  /* 0x00000000001c8947 */ /* 0x000fea0003800000 */
[----:B------:R-:W0:Y:S02]  /*0e60*/  LDC.64 R2, c[0x0][0x598] ;  /* 0x00016600ff027b82 */ /* 0x000e240000000a00 */
[----:B0-----:R-:W2:Y:S02]  /*0e70*/  LDG.E.64 R2, desc[UR36][R2.64] ;  /* 0x0000002402027981 */ /* 0x001ea4000c1e1b00 */
[----:B--2---:R-:W-:-:S04]  /*0e80*/  ISETP.NE.U32.AND P0, PT, R2, RZ, PT ;  /* 0x000000ff0200720c */ /* 0x004fc80003f05070 */
[----:B------:R-:W-:-:S13]  /*0e90*/  ISETP.NE.AND.EX P0, PT, R3, RZ, PT, P0 ;  /* 0x000000ff0300720c */ /* 0x000fda0003f05300 */
[----:B------:R-:W-:Y:S05]  /*0ea0*/  @!P0 BRA `(.L_x_7) ;  /* 0x0000000000088947 */ /* 0x000fea0003800000 */
[----:B------:R0:W5:Y:S01]  /*0eb0*/  LD.E R2, desc[UR36][R2.64] ;  /* 0x0000002402027980 */ /* 0x000162000c101900 */
[----:B------:R-:W-:Y:S05]  /*0ec0*/  BRA `(.L_x_8) ;  /* 0x0000000000247947 */ /* 0x000fea0003800000 */
.L_x_7:
[----:B------:R-:W-:Y:S02]  /*0ed0*/  ULDC.64 UR4, c[0x0][0x588] ;  /* 0x0001620000047ab9 */ /* 0x000fe40000000a00 */
[----:B------:R-:W-:-:S04]  /*0ee0*/  ISETP.NE.U32.AND P0, PT, RZ, UR4, PT ;  /* 0x00000004ff007c0c */ /* 0x000fc8000bf05070 */
[----:B------:R-:W-:-:S13]  /*0ef0*/  ISETP.NE.AND.EX P0, PT, RZ, UR5, PT, P0 ;  /* 0x00000005ff007c0c */ /* 0x000fda000bf05300 */
[----:B------:R-:W-:Y:S05]  /*0f00*/  @!P0 BRA `(.L_x_9) ;  /* 0x00000000000c8947 */ /* 0x000fea0003800000 */
[----:B------:R-:W0:Y:S02]  /*0f10*/  LDC.64 R2, c[0x0][0x588] ;  /* 0x00016200ff027b82 */ /* 0x000e240000000a00 */
[----:B0-----:R1:W5:Y:S01]  /*0f20*/  LDG.E R2, desc[UR36][R2.64] ;  /* 0x0000002402027981 */ /* 0x001362000c1e1900 */
[----:B------:R-:W-:Y:S05]  /*0f30*/  BRA `(.L_x_8) ;  /* 0x0000000000087947 */ /* 0x000fea0003800000 */
.L_x_9:
[----:B------:R-:W-:Y:S02]  /*0f40*/  ULDC UR4, c[0x0][0x580] ;  /* 0x0001600000047ab9 */ /* 0x000fe40000000800 */
[----:B------:R-:W-:-:S07]  /*0f50*/  IMAD.U32 R2, RZ, RZ, UR4 ;  /* 0x00000004ff027e24 */ /* 0x000fce000f8e00ff */
.L_x_8:
[----:B------:R-:W-:Y:S02]  /*0f60*/  ULDC.64 UR4, c[0x0][0x5a0] ;  /* 0x0001680000047ab9 */ /* 0x000fe40000000a00 */
[----:B------:R-:W-:-:S04]  /*0f70*/  ISETP.NE.U32.AND P0, PT, RZ, UR4, PT ;  /* 0x00000004ff007c0c */ /* 0x000fc8000bf05070 */
[----:B------:R-:W-:-:S13]  /*0f80*/  ISETP.NE.AND.EX P0, PT, RZ, UR5, PT, P0 ;  /* 0x00000005ff007c0c */ /* 0x000fda000bf05300 */
[----:B------:R-:W-:Y:S05]  /*0f90*/  @!P0 BRA `(.L_x_10) ;  /* 0x00000000001c8947 */ /* 0x000fea0003800000 */
[----:B------:R-:W2:Y:S02]  /*0fa0*/  LDC.64 R4, c[0x0][0x5a0] ;  /* 0x00016800ff047b82 */ /* 0x000ea40000000a00 */
[----:B--2---:R-:W2:Y:S02]  /*0fb0*/  LDG.E.64 R4, desc[UR36][R4.64] ;  /* 0x0000002404047981 */ /* 0x004ea4000c1e1b00 */
[----:B--2---:R-:W-:-:S04]  /*0fc0*/  ISETP.NE.U32.AND P0, PT, R4, RZ, PT ;  /* 0x000000ff0400720c */ /* 0x004fc80003f05070 */
[----:B------:R-:W-:-:S13]  /*0fd0*/  ISETP.NE.AND.EX P0, PT, R5, RZ, PT, P0 ;  /* 0x000000ff0500720c */ /* 0x000fda0003f05300 */
[----:B------:R-:W-:Y:S05]  /*0fe0*/  @!P0 BRA `(.L_x_10) ;  /* 0x0000000000088947 */ /* 0x000fea0003800000 */
[----:B------:R2:W5:Y:S01]  /*0ff0*/  LD.E R16, desc[UR36][R4.64] ;  /* 0x0000002404107980 */ /* 0x000562000c101900 */
[----:B------:R-:W-:Y:S05]  /*1000*/  BRA `(.L_x_11) ;  /* 0x0000000000247947 */ /* 0x000fea0003800000 */
.L_x_10:
[----:B------:R-:W-:Y:S02]  /*1010*/  ULDC.64 UR4, c[0x0][0x590] ;  /* 0x0001640000047ab9 */ /* 0x000fe40000000a00 */
[----:B------:R-:W-:-:S04]  /*1020*/  ISETP.NE.U32.AND P0, PT, RZ, UR4, PT ;  /* 0x00000004ff007c0c */ /* 0x000fc8000bf05070 */
[----:B------:R-:W-:-:S13]  /*1030*/  ISETP.NE.AND.EX P0, PT, RZ, UR5, PT, P0 ;  /* 0x00000005ff007c0c */ /* 0x000fda000bf05300 */
[----:B------:R-:W-:Y:S05]  /*1040*/  @!P0 BRA `(.L_x_12) ;  /* 0x00000000000c8947 */ /* 0x000fea0003800000 */
[----:B------:R-:W2:Y:S02]  /*1050*/  LDC.64 R16, c[0x0][0x590] ;  /* 0x00016400ff107b82 */ /* 0x000ea40000000a00 */
[----:B--2---:R3:W5:Y:S01]  /*1060*/  LDG.E R16, desc[UR36][R16.64] ;  /* 0x0000002410107981 */ /* 0x004762000c1e1900 */
[----:B------:R-:W-:Y:S05]  /*1070*/  BRA `(.L_x_11) ;  /* 0x0000000000087947 */ /* 0x000fea0003800000 */
.L_x_12:
[----:B------:R-:W-:Y:S02]  /*1080*/  ULDC UR4, c[0x0][0x584] ;  /* 0x0001610000047ab9 */ /* 0x000fe40000000800 */
[----:B------:R-:W-:-:S07]  /*1090*/  IMAD.U32 R16, RZ, RZ, UR4 ;  /* 0x00000004ff107e24 */ /* 0x000fce000f8e00ff */
.L_x_11:
[----:B------:R-:W-:-:S13]  /*10a0*/  LOP3.LUT P0, RZ, R0, 0xff, RZ, 0xc0, !PT ;  /* 0x000000ff00ff7812 */ /* 0x000fda000780c0ff */
[----:B------:R-:W-:Y:S05]  /*10b0*/  @!P0 EXIT ;  /* 0x000000000000894d */ /* 0x000fea0003800000 */
[----:B------:R-:W-:Y:S01]  /*10c0*/  ULDC UR4, c[0x0][0x28c] ;  /* 0x0000a30000047ab9 */ /* 0x000fe20000000800 */
[----:B------:R-:W-:Y:S01]  /*10d0*/  UMOV UR38, URZ ;  /* 0x0000003f00267c82 */ /* 0x000fe20008000000 */
[----:B------:R-:W-:Y:S01]  /*10e0*/  UIADD3 UR4, UR4, 0x1f, URZ ;  /* 0x0000001f04047890 */ /* 0x000fe2000fffe03f */
[----:B------:R-:W-:-:S03]  /*10f0*/  UMOV UR39, URZ ;  /* 0x0000003f00277c82 */ /* 0x000fc60008000000 */
[----:B------:R-:W-:-:S04]  /*1100*/  USHF.R.S32.HI UR5, URZ, 0x1f, UR4 ;  /* 0x0000001f3f057899 */ /* 0x000fc80008011404 */
[----:B------:R-:W-:-:S04]  /*1110*/  ULEA.HI UR5, UR5, UR4, URZ, 0x5 ;  /* 0x0000000405057291 */ /* 0x000fc8000f8f283f */
[----:B------:R-:W-:-:S12]  /*1120*/  USHF.R.S32.HI UR44, URZ, 0x5, UR5 ;  /* 0x000000053f2c7899 */ /* 0x000fd80008011405 */
.L_x_536:
[----:B------:R-:W4:Y:S01]  /*1130*/  S2R R0, SR_TID.X ;  /* 0x0000000000007919 */ /* 0x000f220000002100 */
[----:B------:R-:W0:Y:S01]  /*1140*/  S2UR UR6, SR_CgaCtaId ;  /* 0x00000000000679c3 */ /* 0x000e220000008800 */
[----:B------:R-:W-:Y:S02]  /*1150*/  UMOV UR45, 0x400 ;  /* 0x00000400002d7882 */ /* 0x000fe40000000000 */
[----:B0-----:R-:W-:Y:S01]  /*1160*/  ULEA UR45, UR6, UR45, 0x18 ;  /* 0x0000002d062d7291 */ /* 0x001fe2000f8ec03f */
[----:B----4-:R-:W-:-:S04]  /*1170*/  LOP3.LUT R0, R0, 0x80, RZ, 0xc0, !PT ;  /* 0x0000008000007812 */ /* 0x010fc800078ec0ff */
[----:B------:R-:W-:-:S06]  /*1180*/  SHF.R.U32.HI R0, RZ, 0x7, R0 ;  /* 0x00000007ff007819 */ /* 0x000fcc0000011600 */
[----:B------:R-:W0:Y:S02]  /*1190*/  SHFL.IDX PT, R0, R0, RZ, 0x1f ;  /* 0x00001fff00007589 */ /* 0x000e2400000e0000 */
[----:B0-----:R-:W-:-:S13]  /*11a0*/  R2UR UR4, R0 ;  /* 0x00000000000472ca */ /* 0x001fda00000e0000 */
[----:B------:R-:W-:-:S04]  /*11b0*/  ULEA.HI UR5, UR4, UR4, URZ, 0x1 ;  /* 0x0000000404057291 */ /* 0x000fc8000f8f083f */
[----:B------:R-:W-:-:S04]  /*11c0*/  ULOP3.LUT UR5, UR5, 0xffffe, URZ, 0xc0, !UPT ;  /* 0x000ffffe05057892 */ /* 0x000fc8000f8ec03f */
[----:B------:R-:W-:-:S03]  /*11d0*/  UIADD3 UR5, UR4, -UR5, URZ ;  /* 0x8000000504057290 */ /* 0x000fc6000fffe03f */
[----:B------:R-:W-:Y:S01]  /*11e0*/  ULDC UR4, c[0x0][0x28c] ;  /* 0x0000a30000047ab9 */ /* 0x000fe20000000800 */
[----:B------:R-:W-:Y:S01]  /*11f0*/  ULEA UR5, UR5, UR45, 0xc ;  /* 0x0000002d05057291 */ /* 0x000fe2000f8e603f */
[----:B------:R-:W-:-:S03]  /*1200*/  ISETP.LT.AND P0, PT, RZ, UR4, PT ;  /* 0x00000004ff007c0c */ /* 0x000fc6000bf01270 */
[----:B------:R-:W-:-:S04]  /*1210*/  UIADD3 UR5, UR5, 0x100, URZ ;  /* 0x0000010005057890 */ /* 0x000fc8000fffe03f */
[----:B------:R-:W-:-:S04]  /*1220*/  USHF.R.U32.HI UR5, URZ, 0x4, UR5 ;  /* 0x000000043f057899 */ /* 0x000fc80008011605 */
[----:B------:R-:W-:Y:S02]  /*1230*/  ULOP3.LUT UR47, UR5, 0x3fff, URZ, 0xc0, !UPT ;  /* 0x00003fff052f7892 */ /* 0x000fe4000f8ec03f */
[----:B---3-5:R-:W-:Y:S10]  /*1240*/  @P0 BRA `(.L_x_13) ;  /* 0x0000000000400947 */ /* 0x028ff40003800000 */
[----:B------:R-:W-:Y:S01]  /*1250*/  MOV R0, 0x0 ;  /* 0x0000000000007802 */ /* 0x000fe20000000f00 */
[----:B------:R-:W-:Y:S01]  /*1260*/  ULDC.64 UR4, c[0x4][0x68] ;  /* 0x01001a0000047ab9 */ /* 0x000fe20000000a00 */
[----:B------:R-:W-:Y:S01]  /*1270*/  ULDC.64 UR6, c[0x4][0x8] ;  /* 0x0100020000067ab9 */ /* 0x000fe20000000a00 */
[----:B--2---:R-:W-:Y:S01]  /*1280*/  IMAD.U32 R4, RZ, RZ, UR4 ;  /* 0x00000004ff047e24 */ /* 0x004fe2000f8e00ff */
[----:B------:R0:W2:Y:S01]  /*1290*/  LDC.64 R14, c[0x4][R0] ;  /* 0x01000000000e7b82 */ /* 0x0000a20000000a00 */
[----:B------:R-:W-:Y:S01]  /*12a0*/  IMAD.U32 R5, RZ, RZ, UR5 ;  /* 0x00000005ff057e24 */ /* 0x000fe2000f8e00ff */
[----:B------:R-:W-:Y:S01]  /*12b0*/  ULDC.64 UR4, c[0x4][0x70] ;  /* 0x01001c0000047ab9 */ /* 0x000fe20000000a00 */
[----:B------:R-:W-:Y:S01]  /*12c0*/  IMAD.U32 R10, RZ, RZ, UR6 ;  /* 0x00000006ff0a7e24 */ /* 0x000fe2000f8e00ff */
[----:B------:R-:W-:Y:S01]  /*12d0*/  MOV R7, UR5 ;  /* 0x0000000500077c02 */ /* 0x000fe20008000f00 */
[----:B------:R-:W-:Y:S02]  /*12e0*/  IMAD.U32 R6, RZ, RZ, UR4 ;  /* 0x00000004ff067e24 */ /* 0x000fe4000f8e00ff */
[----:B------:R-:W-:-:S02]  /*12f0*/  IMAD.U32 R11, RZ, RZ, UR7 ;  /* 0x00000007ff0b7e24 */ /* 0x000fc4000f8e00ff */
[----:B------:R-:W-:Y:S02]  /*1300*/  IMAD.MOV.U32 R8, RZ, RZ, 0x1e1 ;  /* 0x000001e1ff087424 */ /* 0x000fe400078e00ff */
[----:B------:R-:W-:Y:S02]  /*1310*/  IMAD.MOV.U32 R12, RZ, RZ, 0x1 ;  /* 0x00000001ff0c7424 */ /* 0x000fe400078e00ff */
[----:B0-----:R-:W-:-:S07]  /*1320*/  IMAD.MOV.U32 R13, RZ, RZ, RZ ;  /* 0x000000ffff0d7224 */ /* 0x001fce00078e00ff */
[----:B------:R-:W-:-:S07]  /*1330*/  LEPC R20, `(.L_x_13) ;  /* 0x000000001014794e */ /* 0x000fce0000000000 */
[----:B-123-5:R-:W-:Y:S05]  /*1340*/  CALL.ABS.NOINC R14 ;  /* 0x000000000e007343 */ /* 0x02efea0003c00000 */
.L_x_13:
[----:B------:R-:W-:-:S06]  /*1350*/  ULOP3.LUT UR4, UR40, 0x1, URZ, 0xfc, !UPT ;  /* 0x0000000128047892 */ /* 0x000fcc000f8efc3f */
[----:B------:R-:W-:-:S04]  /*1360*/  MOV R0, UR4 ;  /* 0x0000000400007c02 */ /* 0x000fc80008000f00 */
[----:B------:R-:W-:-:S13]  /*1370*/  ISETP.NE.AND P0, PT, R0, 0x3, PT ;  /* 0x000000030000780c */ /* 0x000fda0003f05270 */
[----:B------:R-:W-:Y:S05]  /*1380*/  @!P0 BRA `(.L_x_14) ;  /* 0x0000000000048947 */ /* 0x000fea0003800000 */
[----:B------:R-:W-:Y:S01]  /*1390*/  BPT.TRAP 0x1 ;  /* 0x000000040000795c */ /* 0x000fe20000300000 */
.L_x_14:
[----:B-1----:R-:W-:Y:S02]  /*13a0*/  IMAD.U32 R3, RZ, RZ, UR39 ;  /* 0x00000027ff037e24 */ /* 0x002fe4000f8e00ff */
[----:B------:R-:W-:-:S03]  /*13b0*/  IMAD.U32 R0, RZ, RZ, UR38 ;  /* 0x00000026ff007e24 */ /* 0x000fc6000f8e00ff */
[----:B------:R-:W-:Y:S02]  /*13c0*/  LEA R3, R3, UR45, 0x3 ;  /* 0x0000002d03037c11 */ /* 0x000fe4000f8e18ff */
[----:B------:R-:W-:-:S04]  /*13d0*/  SHF.L.U32 R0, R0, 0x1f, RZ ;  /* 0x0000001f00007819 */ /* 0x000fc800000006ff */
[----:B------:R0:W1:Y:S01]  /*13e0*/  SYNCS.PHASECHK.TRANS64.TRYWAIT P1, [R3+URZ], R0 ;  /* 0x00000000030075a7 */ /* 0x000062000802017f */
[----:B------:R-:W-:Y:S05]  /*13f0*/  @!P0 BRA `(.L_x_15) ;  /* 0x0000000000048947 */ /* 0x000fea0003800000 */
[----:B------:R-:W-:Y:S01]  /*1400*/  BPT.TRAP 0x1 ;  /* 0x000000040000795c */ /* 0x000fe20000300000 */
.L_x_15:
[----:B-1----:R-:W-:Y:S05]  /*1410*/  @P1 BRA `(.L_x_16) ;  /* 0x0000000000081947 */ /* 0x002fea0003800000 */
[----:B------:R-:W1:Y:S02]  /*1420*/  SYNCS.PHASECHK.TRANS64.TRYWAIT P1, [R3+URZ], R0 ;  /* 0x00000000030075a7 */ /* 0x000e64000802017f */
[----:B-1----:R-:W-:Y:S05]  /*1430*/  @!P1 BRA `(.L_x_17) ;  /* 0x0000015000389947 */ /* 0x002fea0003800000 */
.L_x_16:
[----:B------:R-:W-:-:S04]  /*1440*/  UISETP.LT.AND UP0, UPT, UR44, 0x1, UPT ;  /* 0x000000012c00788c */ /* 0x000fc8000bf01270 */
[----:B------:R-:W-:-:S06]  /*1450*/  USEL UR4, UR44, 0x1, UP0 ;  /* 0x000000012c047887 */ /* 0x000fcc0008000000 */
[----:B--2---:R-:W-:Y:S01]  /*1460*/  IMAD.U32 R5, RZ, RZ, UR4 ;  /* 0x00000004ff057e24 */ /* 0x004fe2000f8e00ff */
[----:B------:R-:W-:Y:S05]  /*1470*/  WARPSYNC.ALL ;  /* 0x0000000000007948 */ /* 0x000fea0003800000 */
[----:B------:R-:W-:-:S04]  /*1480*/  IADD3 R5, -R5, UR44, RZ ;  /* 0x0000002c05057c10 */ /* 0x000fc8000fffe1ff */
[----:B------:R-:W-:Y:S01]  /*1490*/  ISETP.GE.AND P1, PT, R5, 0x1, PT ;  /* 0x000000010500780c */ /* 0x000fe20003f26270 */
[----:B------:R-:W-:Y:S01]  /*14a0*/  UIADD3 UR4, UR45, 0x28100, URZ ;  /* 0x000281002d047890 */ /* 0x000fe2000fffe03f */
[----:B------:R-:W-:Y:S01]  /*14b0*/  WARPGROUP.ARRIVE ;  /* 0x00000000000079c5 */ /* 0x000fe20000000000 */
[----:B------:R-:W-:Y:S01]  /*14c0*/  UMOV UR9, 0x80000020 ;  /* 0x8000002000097882 */ /* 0x000fe20000000000 */
[----:B------:R-:W-:Y:S01]  /*14d0*/  UMOV UR11, 0x80000020 ;  /* 0x80000020000b7882 */ /* 0x000fe20000000000 */
[----:B------:R-:W-:-:S04]  /*14e0*/  USHF.R.U32.HI UR4, URZ, 0x4, UR4 ;  /* 0x000000043f047899 */ /* 0x000fc80008011604 */
[----:B------:R-:W-:Y:S02]  /*14f0*/  ULOP3.LUT UR5, UR4, 0x3fff, URZ, 0xc0, !UPT ;  /* 0x00003fff04057892 */ /* 0x000fe4000f8ec03f */
[----:B------:R-:W-:Y:S02]  /*1500*/  ULOP3.LUT UR4, UR47, 0x10000, URZ, 0xfc, !UPT ;  /* 0x000100002f047892 */ /* 0x000fe4000f8efc3f */
[----:B------:R-:W-:Y:S02]  /*1510*/  ULOP3.LUT UR5, UR5, 0x10000, URZ, 0xfc, !UPT ;  /* 0x0001000005057892 */ /* 0x000fe4000f8efc3f */
[----:B------:R-:W-:Y:S02]  /*1520*/  ULEA UR6, UR39, UR4, 0xb ;  /* 0x0000000427067291 */ /* 0x000fe4000f8e583f */
[----:B------:R-:W-:-:S05]  /*1530*/  ULEA UR7, UR39, UR5, 0x9 ;  /* 0x0000000527077291 */ /* 0x000fca000f8e483f */
[----:B------:R-:W-:Y:S02]  /*1540*/  UMOV UR8, UR6 ;  /* 0x0000000600087c82 */ /* 0x000fe40008000000 */
[----:B------:R-:W-:Y:S02]  /*1550*/  UMOV UR10, UR7 ;  /* 0x00000007000a7c82 */ /* 0x000fe40008000000 */
[----:B------:R-:W-:Y:S01]  /*1560*/  HGMMA.64x128x16.F32.BF16 R68, gdesc[UR8], RZ, !UPT, gsb0 ;  /* 0x01e00000084479f0 */ /* 0x000fe2000c0018ff */
[----:B------:R-:W-:Y:S01]  /*1570*/  UIADD3 UR8, UR6, 0x200, URZ ;  /* 0x0000020006087890 */ /* 0x000fe2000fffe03f */
[----:B------:R-:W-:Y:S01]  /*1580*/  UMOV UR9, 0x80000020 ;  /* 0x8000002000097882 */ /* 0x000fe20000000000 */
[----:B------:R-:W-:Y:S02]  /*1590*/  WARPGROUP.DEPBAR.LE gsb0, 0x0 ;  /* 0x00008000000079c5 */ /* 0x000fe40000010000 */
[----:B------:R-:W-:Y:S01]  /*15a0*/  WARPGROUP.ARRIVE ;  /* 0x00000000000079c5 */ /* 0x000fe20000000000 */
[----:B------:R-:W-:Y:S01]  /*15b0*/  MOV R47, R88 ;  /* 0x00000058002f7202 */ /* 0x000fe20000000f00 */
[----:B------:R-:W-:Y:S01]  /*15c0*/  IMAD.MOV.U32 R46, RZ, RZ, R89 ;  /* 0x000000ffff2e7224 */ /* 0x000fe200078e0059 */
[----:B------:R-:W-:Y:S01]  /*15d0*/  MOV R41, R94 ;  /* 0x0000005e00297202 */ /* 0x000fe20000000f00 */
[----:B------:R-:W-:Y:S01]  /*15e0*/  IMAD.MOV.U32 R45, RZ, RZ, R90 ;  /* 0x000000ffff2d7224 */ /* 0x000fe200078e005a */
[----:B------:R-:W-:-:S02]  /*15f0*/  MOV R35, R100 ;  /* 0x0000006400237202 */ /* 0x000fc40000000f00 */
[----:B------:R-:W-:Y:S01]  /*1600*/  HGMMA.64x128x16.F32.BF16 R152, gdesc[UR8], RZ, !UPT, gsb0 ;  /* 0x01e00000089879f0 */ /* 0x000fe2000c0018ff */
[----:B------:R-:W-:Y:S01]  /*1610*/  UIADD3 UR8, UR6, 0x400, URZ ;  /* 0x0000040006087890 */ /* 0x000fe2000fffe03f */
[----:B------:R-:W-:Y:S01]  /*1620*/  IMAD.MOV.U32 R44, RZ, RZ, R91 ;  /* 0x000000ffff2c7224 */ /* 0x000fe200078e005b */
[----:B------:R-:W-:Y:S01]  /*1630*/  MOV R29, R106 ;  /* 0x0000006a001d7202 */ /* 0x000fe20000000f00 */
[----:B------:R-:W-:Y:S01]  /*1640*/  IMAD.MOV.U32 R43, RZ, RZ, R92 ;  /* 0x000000ffff2b7224 */ /* 0x000fe200078e005c */
[----:B------:R-:W-:Y:S01]  /*1650*/  MOV R23, R112 ;  /* 0x0000007000177202 */ /* 0x000fe20000000f00 */
[----:B------:R-:W-:Y:S01]  /*1660*/  IMAD.MOV.U32 R42, RZ, RZ, R93 ;  /* 0x000000ffff2a7224 */ /* 0x000fe200078e005d */
[----:B---3--:R-:W-:Y:S01]  /*1670*/  MOV R17, R118 ;  /* 0x0000007600117202 */ /* 0x008fe20000000f00 */
[----:B------:R-:W-:Y:S01]  /*1680*/  IMAD.MOV.U32 R40, RZ, RZ, R95 ;  /* 0x000000ffff287224 */ /* 0x000fe200078e005f */
[----:B------:R-:W-:Y:S01]  /*1690*/  MOV R10, R124 ;  /* 0x0000007c000a7202 */ /* 0x000fe20000000f00 */
[----:B------:R-:W-:Y:S01]  /*16a0*/  IMAD.MOV.U32 R39, RZ, RZ, R96 ;  /* 0x000000ffff277224 */ /* 0x000fe200078e0060 */
[----:B01----:R-:W-:Y:S01]  /*16b0*/  MOV R3, R130 ;  /* 0x0000008200037202 */ /* 0x003fe20000000f00 */
[----:B------:R-:W-:Y:S01]  /*16c0*/  IMAD.MOV.U32 R38, RZ, RZ, R97 ;  /* 0x000000ffff267224 */ /* 0x000fe200078e0061 */
[----:B------:R-:W-:Y:S01]  /*16d0*/  UMOV UR9, 0x80000020 ;  /* 0x8000002000097882 */ /* 0x000fe20000000000 */
[----:B------:R-:W-:Y:S01]  /*16e0*/  IMAD.MOV.U32 R37, RZ, RZ, R98 ;  /* 0x000000ffff257224 */ /* 0x000fe200078e0062 */
[----:B------:R-:W-:Y:S01]  /*16f0*/  MOV R65, R70 ;  /* 0x0000004600417202 */ /* 0x000fe20000000f00 */
[----:B------:R-:W-:Y:S01]  /*1700*/  IMAD.MOV.U32 R36, RZ, RZ, R99 ;  /* 0x000000ffff247224 */ /* 0x000fe200078e0063 */
[----:B------:R-:W-:Y:S01]  /*1710*/  MOV R59, R76 ;  /* 0x0000004c003b7202 */ /* 0x000fe20000000f00 */
[----:B------:R-:W-:Y:S01]  /*1720*/  IMAD.MOV.U32 R34, RZ, RZ, R101 ;  /* 0x000000ffff227224 */ /* 0x000fe200078e0065 */
[----:B------:R-:W-:Y:S01]  /*1730*/  MOV R53, R82 ;  /* 0x0000005200357202 */ /* 0x000fe20000000f00 */
[----:B------:R-:W-:-:S02]  /*1740*/  IMAD.MOV.U32 R33, RZ, RZ, R102 ;  /* 0x000000ffff217224 */ /* 0x000fc400078e0066 */
[----:B------:R-:W-:Y:S02]  /*1750*/  IMAD.MOV.U32 R32, RZ, RZ, R103 ;  /* 0x000000ffff207224 */ /* 0x000fe400078e0067 */
[----:B------:R-:W-:Y:S02]  /*1760*/  IMAD.MOV.U32 R31, RZ, RZ, R104 ;  /* 0x000000ffff1f7224 */ /* 0x000fe400078e0068 */
[----:B------:R-:W-:Y:S02]  /*1770*/  IMAD.MOV.U32 R30, RZ, RZ, R105 ;  /* 0x000000ffff1e7224 */ /* 0x000fe400078e0069 */
[----:B------:R-:W-:Y:S02]  /*1780*/  IMAD.MOV.U32 R28, RZ, RZ, R107 ;  /* 0x000000ffff1c7224 */ /* 0x000fe400078e006b */
[----:B------:R-:W-:Y:S02]  /*1790*/  IMAD.MOV.U32 R27, RZ, RZ, R108 ;  /* 0x000000ffff1b7224 */ /* 0x000fe400078e006c */
[----:B------:R-:W-:-:S02]  /*17a0*/  IMAD.MOV.U32 R26, RZ, RZ, R109 ;  /* 0x000000ffff1a7224 */ /* 0x000fc400078e006d */
[----:B------:R-:W-:Y:S02]  /*17b0*/  IMAD.MOV.U32 R25, RZ, RZ, R110 ;  /* 0x000000ffff197224 */ /* 0x000fe400078e006e */
[----:B------:R-:W-:Y:S02]  /*17c0*/  IMAD.MOV.U32 R24, RZ, RZ, R111 ;  /* 0x000000ffff187224 */ /* 0x000fe400078e006f */
[----:B------:R-:W-:Y:S02]  /*17d0*/  IMAD.MOV.U32 R22, RZ, RZ, R113 ;  /* 0x000000ffff167224 */ /* 0x000fe400078e0071 */
[----:B------:R-:W-:Y:S02]  /*17e0*/  IMAD.MOV.U32 R21, RZ, RZ, R114 ;  /* 0x000000ffff157224 */ /* 0x000fe400078e0072 */
[----:B------:R-:W-:Y:S02]  /*17f0*/  IMAD.MOV.U32 R20, RZ, RZ, R115 ;  /* 0x000000ffff147224 */ /* 0x000fe400078e0073 */
[----:B------:R-:W-:Y:S01]  /*1800*/  IMAD.MOV.U32 R19, RZ, RZ, R116 ;  /* 0x000000ffff137224 */ /* 0x000fe200078e0074 */
[----:B------:R-:W-:Y:S01]  /*1810*/  MOV R218, R21 ;  /* 0x0000001500da7202 */ /* 0x000fe20000000f00 */
[----:B------:R-:W-:-:S02]  /*1820*/  IMAD.MOV.U32 R18, RZ, RZ, R117 ;  /* 0x000000ffff127224 */ /* 0x000fc400078e0075 */
[----:B------:R-:W-:Y:S02]  /*1830*/  IMAD.MOV.U32 R15, RZ, RZ, R119 ;  /* 0x000000ffff0f7224 */ /* 0x000fe400078e0077 */
[----:B------:R-:W-:Y:S02]  /*1840*/  IMAD.MOV.U32 R14, RZ, RZ, R120 ;  /* 0x000000ffff0e7224 */ /* 0x000fe400078e0078 */
[----:B------:R-:W-:Y:S02]  /*1850*/  IMAD.MOV.U32 R13, RZ, RZ, R121 ;  /* 0x000000ffff0d7224 */ /* 0x000fe400078e0079 */
[----:B------:R-:W-:Y:S01]  /*1860*/  IMAD.MOV.U32 R12, RZ, RZ, R122 ;  /* 0x000000ffff0c7224 */ /* 0x000fe200078e007a */
[----:B------:R-:W-:Y:S01]  /*1870*/  MOV R224, R14 ;  /* 0x0000000e00e07202 */ /* 0x000fe20000000f00 */
[----:B------:R-:W-:Y:S02]  /*1880*/  IMAD.MOV.U32 R11, RZ, RZ, R123 ;  /* 0x000000ffff0b7224 */ /* 0x000fe400078e007b */
[----:B------:R-:W-:-:S02]  /*1890*/  IMAD.MOV.U32 R9, RZ, RZ, R125 ;  /* 0x000000ffff097224 */ /* 0x000fc400078e007d */
[----:B------:R-:W-:Y:S02]  /*18a0*/  IMAD.MOV.U32 R8, RZ, RZ, R126 ;  /* 0x000000ffff087224 */ /* 0x000fe400078e007e */
[----:B------:R-:W-:Y:S02]  /*18b0*/  IMAD.MOV.U32 R7, RZ, RZ, R127 ;  /* 0x000000ffff077224 */ /* 0x000fe400078e007f */
[----:B------:R-:W-:Y:S01]  /*18c0*/  IMAD.MOV.U32 R6, RZ, RZ, R128 ;  /* 0x000000ffff067224 */ /* 0x000fe200078e0080 */
[----:B------:R-:W-:Y:S01]  /*18d0*/  MOV R230, R8 ;  /* 0x0000000800e67202 */ /* 0x000fe20000000f00 */
        /* <DEDUP_REMOVED lines=33> */
[----:B------:R-:W-:Y:S01]  /*1af0*/  IMAD.MOV.U32 R233, RZ, RZ, R4 ;  /* 0x000000ffffe97224 */ /* 0x000fe200078e0004 */
[----:B------:R-:W-:Y:S02]  /*1b00*/  WARPGROUP.DEPBAR.LE gsb0, 0x0 ;  /* 0x00008000000079c5 */ /* 0x000fe40000010000 */
[----:B------:R-:W-:Y:S01]  /*1b10*/  WARPGROUP.ARRIVE ;  /* 0x00000000000079c5 */ /* 0x000fe20000000000 */
[----:B------:R0:W-:Y:S01]  /*1b20*/  STL.64 [R1+0x1b0], R214 ;  /* 0x0001b0d601007387 */ /* 0x0001e20000100a00 */
[----:B------:R-:W-:Y:S02]  /*1b30*/  IMAD.MOV.U32 R234, RZ, RZ, R3 ;  /* 0x000000ffffea7224 */ /* 0x000fe400078e0003 */
[----:B------:R-:W-:Y:S01]  /*1b40*/  IMAD.MOV.U32 R235, RZ, RZ, R0 ;  /* 0x000000ffffeb7224 */ /* 0x000fe200078e0000 */
[----:B------:R1:W-:Y:S01]  /*1b50*/  STL.64 [R1+0x1a8], R212 ;  /* 0x0001a8d401007387 */ /* 0x0003e20000100a00 */
[----:B------:R-:W-:Y:S01]  /*1b60*/  HGMMA.64x128x16.F32.BF16 R88, gdesc[UR8], RZ, !UPT, gsb0 ;  /* 0x01e00000085879f0 */ /* 0x000fe2000c0018ff */
[----:B------:R-:W-:-:S02]  /*1b70*/  UIADD3 UR8, UR6, 0x600, URZ ;  /* 0x0000060006087890 */ /* 0x000fc4000fffe03f */
[----:B------:R2:W-:Y:S01]  /*1b80*/  STL.64 [R1+0x1a0], R210 ;  /* 0x0001a0d201007387 */ /* 0x0005e20000100a00 */
[----:B------:R-:W-:-:S03]  /*1b90*/  UMOV UR9, 0x80000020 ;  /* 0x8000002000097882 */ /* 0x000fc60000000000 */
[----:B------:R3:W-:Y:S01]  /*1ba0*/  STL.64 [R1+0x198], R208 ;  /* 0x000198d001007387 */ /* 0x0007e20000100a00 */
[----:B0-----:R-:W-:Y:S02]  /*1bb0*/  IMAD.MOV.U32 R214, RZ, RZ, R25 ;  /* 0x000000ffffd67224 */ /* 0x001fe400078e0019 */
[----:B------:R-:W-:Y:S01]  /*1bc0*/  IMAD.MOV.U32 R215, RZ, RZ, R24 ;  /* 0x000000ffffd77224 */ /* 0x000fe200078e0018 */
[----:B------:R0:W-:Y:S01]  /*1bd0*/  STL.64 [R1+0x190], R206 ;  /* 0x000190ce01007387 */ /* 0x0001e20000100a00 */
[----:B-1----:R-:W-:Y:S01]  /*1be0*/  MOV R212, R27 ;  /* 0x0000001b00d47202 */ /* 0x002fe20000000f00 */
[----:B------:R-:W-:Y:S02]  /*1bf0*/  IMAD.MOV.U32 R213, RZ, RZ, R26 ;  /* 0x000000ffffd57224 */ /* 0x000fe400078e001a */
[----:B------:R1:W-:Y:S01]  /*1c00*/  STL.64 [R1+0x188], R204 ;  /* 0x000188cc01007387 */ /* 0x0003e20000100a00 */
[----:B--2---:R-:W-:Y:S02]  /*1c10*/  IMAD.MOV.U32 R210, RZ, RZ, R29 ;  /* 0x000000ffffd27224 */ /* 0x004fe400078e001d */
[----:B------:R-:W-:Y:S01]  /*1c20*/  IMAD.MOV.U32 R211, RZ, RZ, R28 ;  /* 0x000000ffffd37224 */ /* 0x000fe200078e001c */
[----:B------:R2:W-:Y:S01]  /*1c30*/  STL.64 [R1+0x180], R202 ;  /* 0x000180ca01007387 */ /* 0x0005e20000100a00 */
[----:B---3--:R-:W-:-:S02]  /*1c40*/  IMAD.MOV.U32 R208, RZ, RZ, R31 ;  /* 0x000000ffffd07224 */ /* 0x008fc400078e001f */
[----:B------:R-:W-:Y:S01]  /*1c50*/  IMAD.MOV.U32 R209, RZ, RZ, R30 ;  /* 0x000000ffffd17224 */ /* 0x000fe200078e001e */
[----:B------:R3:W-:Y:S01]  /*1c60*/  STL.64 [R1+0x178], R200 ;  /* 0x000178c801007387 */ /* 0x0007e20000100a00 */
[----:B0-----:R-:W-:Y:S01]  /*1c70*/  MOV R206, R33 ;  /* 0x0000002100ce7202 */ /* 0x001fe20000000f00 */
[----:B------:R-:W-:Y:S02]  /*1c80*/  IMAD.MOV.U32 R207, RZ, RZ, R32 ;  /* 0x000000ffffcf7224 */ /* 0x000fe400078e0020 */
[----:B------:R0:W-:Y:S01]  /*1c90*/  STL.64 [R1+0x170], R198 ;  /* 0x000170c601007387 */ /* 0x0001e20000100a00 */
[----:B-1----:R-:W-:Y:S02]  /*1ca0*/  IMAD.MOV.U32 R204, RZ, RZ, R35 ;  /* 0x000000ffffcc7224 */ /* 0x002fe400078e0023 */
[----:B------:R-:W-:Y:S01]  /*1cb0*/  IMAD.MOV.U32 R205, RZ, RZ, R34 ;  /* 0x000000ffffcd7224 */ /* 0x000fe200078e0022 */
[----:B------:R1:W-:Y:S01]  /*1cc0*/  STL.64 [R1+0x168], R196 ;  /* 0x000168c401007387 */ /* 0x0003e20000100a00 */
[----:B--2---:R-:W-:-:S02]  /*1cd0*/  IMAD.MOV.U32 R202, RZ, RZ, R37 ;  /* 0x000000ffffca7224 */ /* 0x004fc400078e0025 */
[----:B------:R-:W-:Y:S01]  /*1ce0*/  IMAD.MOV.U32 R203, RZ, RZ, R36 ;  /* 0x000000ffffcb7224 */ /* 0x000fe200078e0024 */
[----:B------:R2:W-:Y:S01]  /*1cf0*/  STL.64 [R1+0x160], R194 ;  /* 0x000160c201007387 */ /* 0x0005e20000100a00 */
[----:B---3--:R-:W-:Y:S01]  /*1d00*/  MOV R200, R39 ;  /* 0x0000002700c87202 */ /* 0x008fe20000000f00 */
[----:B------:R-:W-:Y:S02]  /*1d10*/  IMAD.MOV.U32 R201, RZ, RZ, R38 ;  /* 0x000000ffffc97224 */ /* 0x000fe400078e0026 */
[----:B------:R3:W-:Y:S01]  /*1d20*/  STL.64 [R1+0x158], R192 ;  /* 0x000158c001007387 */ /* 0x0007e20000100a00 */
[----:B0-----:R-:W-:Y:S02]  /*1d30*/  IMAD.MOV.U32 R198, RZ, RZ, R41 ;  /* 0x000000ffffc67224 */ /* 0x001fe400078e0029 */
[----:B------:R-:W-:Y:S01]  /*1d40*/  IMAD.MOV.U32 R199, RZ, RZ, R40 ;  /* 0x000000ffffc77224 */ /* 0x000fe200078e0028 */
[----:B------:R0:W-:Y:S01]  /*1d50*/  STL.64 [R1+0x150], R190 ;  /* 0x000150be01007387 */ /* 0x0001e20000100a00 */
[----:B-1----:R-:W-:-:S02]  /*1d60*/  IMAD.MOV.U32 R196, RZ, RZ, R43 ;  /* 0x000000ffffc47224 */ /* 0x002fc400078e002b */
[----:B------:R-:W-:Y:S01]  /*1d70*/  IMAD.MOV.U32 R197, RZ, RZ, R42 ;  /* 0x000000ffffc57224 */ /* 0x000fe200078e002a */
[----:B------:R1:W-:Y:S01]  /*1d80*/  STL.64 [R1+0x148], R188 ;  /* 0x000148bc01007387 */ /* 0x0003e20000100a00 */
[----:B--2---:R-:W-:Y:S01]  /*1d90*/  MOV R194, R45 ;  /* 0x0000002d00c27202 */ /* 0x004fe20000000f00 */
[----:B------:R-:W-:Y:S02]  /*1da0*/  IMAD.MOV.U32 R195, RZ, RZ, R44 ;  /* 0x000000ffffc37224 */ /* 0x000fe400078e002c */
[----:B------:R2:W-:Y:S01]  /*1db0*/  STL.64 [R1+0x140], R186 ;  /* 0x000140ba01007387 */ /* 0x0005e20000100a00 */
[----:B---3--:R-:W-:Y:S02]  /*1dc0*/  IMAD.MOV.U32 R192, RZ, RZ, R47 ;  /* 0x000000ffffc07224 */ /* 0x008fe400078e002f */
[----:B------:R-:W-:Y:S01]  /*1dd0*/  IMAD.MOV.U32 R193, RZ, RZ, R46 ;  /* 0x000000ffffc17224 */ /* 0x000fe200078e002e */
[----:B------:R3:W-:Y:S01]  /*1de0*/  STL.64 [R1+0x138], R184 ;  /* 0x000138b801007387 */ /* 0x0007e20000100a00 */
[----:B0-----:R-:W-:-:S02]  /*1df0*/  IMAD.MOV.U32 R190, RZ, RZ, R49 ;  /* 0x000000ffffbe7224 */ /* 0x001fc400078e0031 */
        /* <DEDUP_REMOVED lines=19> */
[----:B---3--:R-:W-:Y:S01]  /*1f30*/  MOV R176, R63 ;  /* 0x0000003f00b07202 */ /* 0x008fe20000000f00 */
[----:B------:R-:W-:Y:S02]  /*1f40*/  IMAD.MOV.U32 R177, RZ, RZ, R62 ;  /* 0x000000ffffb17224 */ /* 0x000fe400078e003e */
[----:B0-----:R-:W-:Y:S02]  /*1f50*/  IMAD.MOV.U32 R174, RZ, RZ, R65 ;  /* 0x000000ffffae7224 */ /* 0x001fe400078e0041 */
[----:B------:R-:W-:Y:S02]  /*1f60*/  IMAD.MOV.U32 R175, RZ, RZ, R64 ;  /* 0x000000ffffaf7224 */ /* 0x000fe400078e0040 */
[----:B-1----:R-:W-:Y:S02]  /*1f70*/  IMAD.MOV.U32 R172, RZ, RZ, R67 ;  /* 0x000000ffffac7224 */ /* 0x002fe400078e0043 */
[----:B------:R-:W-:Y:S01]  /*1f80*/  IMAD.MOV.U32 R173, RZ, RZ, R66 ;  /* 0x000000ffffad7224 */ /* 0x000fe200078e0042 */
[----:B------:R-:W-:-:S02]  /*1f90*/  WARPGROUP.DEPBAR.LE gsb0, 0x0 ;  /* 0x00008000000079c5 */ /* 0x000fc40000010000 */
[----:B------:R-:W-:-:S06]  /*1fa0*/  WARPGROUP.ARRIVE ;  /* 0x00000000000079c5 */ /* 0x000fcc0000000000 */
[----:B------:R-:W-:Y:S01]  /*1fb0*/  HGMMA.64x128x16.F32.BF16 R24, gdesc[UR8], RZ, !UPT, gsb0 ;  /* 0x01e00000081879f0 */ /* 0x000fe2000c0018ff */
[----:B------:R-:W-:Y:S02]  /*1fc0*/  UIADD3 UR8, UR6, 0x2, URZ ;  /* 0x0000000206087890 */ /* 0x000fe4000fffe03f */
[----:B------:R-:W-:Y:S01]  /*1fd0*/  UIADD3 UR10, UR7, 0x2, URZ ;  /* 0x00000002070a7890 */ /* 0x000fe2000fffe03f */
[----:B------:R-:W-:Y:S01]  /*1fe0*/  UMOV UR9, 0x80000020 ;  /* 0x8000002000097882 */ /* 0x000fe20000000000 */
[----:B------:R-:W-:Y:S01]  /*1ff0*/  UMOV UR11, 0x80000020 ;  /* 0x80000020000b7882 */ /* 0x000fe20000000000 */
[----:B------:R-:W-:Y:S02]  /*2000*/  WARPGROUP.DEPBAR.LE gsb0, 0x0 ;  /* 0x00008000000079c5 */ /* 0x000fe40000010000 */
[----:B------:R-:W-:-:S06]  /*2010*/  WARPGROUP.ARRIVE ;  /* 0x00000000000079c5 */ /* 0x000fcc0000000000 */
[----:B------:R-:W-:Y:S03]  /*2020*/  HGMMA.64x128x16.F32.BF16 R172, gdesc[UR8], R172, gsb0 ;  /* 0x01e0000008ac79f0 */ /* 0x000fe600080018ac */
[----:B------:R-:W-:Y:S02]  /*2030*/  WARPGROUP.DEPBAR.LE gsb0, 0x0 ;  /* 0x00008000000079c5 */ /* 0x000fe40000010000 */
[----:B------:R-:W-:Y:S04]  /*2040*/  STL.64 [R1], R172 ;  /* 0x000000ac01007387 */ /* 0x000fe80000100a00 */
[----:B------:R-:W-:Y:S04]  /*2050*/  STL.64 [R1+0x8], R174 ;  /* 0x000008ae01007387 */ /* 0x000fe80000100a00 */
        /* <DEDUP_REMOVED lines=19> */
[----:B------:R0:W-:Y:S04]  /*2190*/  STL.64 [R1+0xa8], R214 ;  /* 0x0000a8d601007387 */ /* 0x0001e80000100a00 */
        /* <DEDUP_REMOVED lines=10> */
[----:B0-----:R-:W2:Y:S04]  /*2240*/  LDL.LU.64 R214, [R1+0x1b0] ;  /* 0x0001b00001d67983 */ /* 0x001ea80000300a00 */
[----:B------:R-:W2:Y:S04]  /*2250*/  LDL.LU.64 R212, [R1+0x1a8] ;  /* 0x0001a80001d47983 */ /* 0x000ea80000300a00 */
        /* <DEDUP_REMOVED lines=19> */
[----:B------:R-:W2:Y:S01]  /*2390*/  LDL.LU.64 R172, [R1+0x108] ;  /* 0x0001080001ac7983 */ /* 0x000ea20000300a00 */
[----:B------:R-:W-:Y:S01]  /*23a0*/  UIADD3 UR8, UR6, 0x202, URZ ;  /* 0x0000020206087890 */ /* 0x000fe2000fffe03f */
[----:B------:R-:W-:Y:S01]  /*23b0*/  UMOV UR9, 0x80000020 ;  /* 0x8000002000097882 */ /* 0x000fe20000000000 */
[----:B--2---:R-:W-:-:S07]  /*23c0*/  WARPGROUP.ARRIVE ;  /* 0x00000000000079c5 */ /* 0x004fce0000000000 */
[----:B------:R-:W-:Y:S01]  /*23d0*/  HGMMA.64x128x16.F32.BF16 R152, gdesc[UR8], R152, gsb0 ;  /* 0x01e00000089879f0 */ /* 0x000fe20008001898 */
[----:B------:R-:W-:Y:S01]  /*23e0*/  UIADD3 UR8, UR6, 0x402, URZ ;  /* 0x0000040206087890 */ /* 0x000fe2000fffe03f */
[----:B------:R-:W-:Y:S01]  /*23f0*/  UMOV UR9, 0x80000020 ;  /* 0x8000002000097882 */ /* 0x000fe20000000000 */
[----:B------:R-:W-:Y:S02]  /*2400*/  WARPGROUP.DEPBAR.LE gsb0, 0x0 ;  /* 0x00008000000079c5 */ /* 0x000fe40000010000 */
[----:B------:R-:W-:-:S07]  /*2410*/  WARPGROUP.ARRIVE ;  /* 0x00000000000079c5 */ /* 0x000fce0000000000 */
[----:B------:R-:W-:Y:S01]  /*2420*/  HGMMA.64x128x16.F32.BF16 R88, gdesc[UR8], R88, gsb0 ;  /* 0x01e00000085879f0 */ /* 0x000fe20008001858 */
[----:B------:R-:W-:Y:S01]  /*2430*/  UIADD3 UR8, UR6, 0x602, URZ ;  /* 0x0000060206087890 */ /* 0x000fe2000fffe03f */
[----:B------:R-:W-:Y:S01]  /*2440*/  UMOV UR9, 0x80000020 ;  /* 0x8000002000097882 */ /* 0x000fe20000000000 */
[----:B------:R-:W-:Y:S02]  /*2450*/  WARPGROUP.DEPBAR.LE gsb0, 0x0 ;  /* 0x00008000000079c5 */ /* 0x000fe40000010000 */
[----:B------:R-:W-:-:S07]  /*2460*/  WARPGROUP.ARRIVE ;  /* 0x00000000000079c5 */ /* 0x000fce0000000000 */
[----:B------:R-:W-:Y:S03]  /*2470*/  HGMMA.64x128x16.F32.BF16 R24, gdesc[UR8], R24, gsb0 ;  /* 0x01e00000081879f0 */ /* 0x000fe60008001818 */
[----:B------:R-:W-:Y:S02]  /*2480*/  WARPGROUP.DEPBAR.LE gsb0, 0x0 ;  /* 0x00008000000079c5 */ /* 0x000fe40000010000 */
[----:B-1----:R-:W-:Y:S05]  /*2490*/  @!P1 BRA `(.L_x_18) ;  /* 0x0000001400c89947 */ /* 0x002fea0003800000 */
[----:B------:R-:W-:Y:S01]  /*24a0*/  UIADD3 UR6, UR39, 0x1, URZ ;  /* 0x0000000127067890 */ /* 0x000fe2000fffe03f */
[----:B------:R-:W-:-:S03]  /*24b0*/  MOV R0, R5 ;  /* 0x0000000500007202 */ /* 0x000fc60000000f00 */
[----:B------:R-:W-:-:S04]  /*24c0*/  UISETP.NE.AND UP0, UPT, UR6, 0x5, UPT ;  /* 0x000000050600788c */ /* 0x000fc8000bf05270 */
[----:B------:R-:W-:Y:S02]  /*24d0*/  USEL UR7, URZ, 0x1, UP0 ;  /* 0x000000013f077887 */ /* 0x000fe40008000000 */
[----:B------:R-:W-:Y:S02]  /*24e0*/  USEL UR6, UR6, URZ, UP0 ;  /* 0x0000003f06067287 */ /* 0x000fe40008000000 */
[----:B------:R-:W-:-:S06]  /*24f0*/  ULOP3.LUT UR7, UR38, UR7, URZ, 0x3c, !UPT ;  /* 0x0000000726077292 */ /* 0x000fcc000f8e3c3f */
[----:B------:R-:W-:Y:S01]  /*2500*/  IMAD.U32 R3, RZ, RZ, UR7 ;  /* 0x00000007ff037e24 */ /* 0x000fe2000f8e00ff */
[----:B------:R-:W-:-:S06]  /*2510*/  UMOV UR7, UR39 ;  /* 0x0000002700077c82 */ /* 0x000fcc0008000000 */
.L_x_25:
[----:B------:R-:W-:Y:S05]  /*2520*/  @!P0 BRA `(.L_x_19) ;  /* 0x0000000000048947 */ /* 0x000fea0003800000 */
[----:B------:R-:W-:Y:S01]  /*2530*/  BPT.TRAP 0x1 ;  /* 0x000000040000795c */ /* 0x000fe20000300000 */
.L_x_19:
[----:B------:R-:W-:Y:S01]  /*2540*/  ULEA UR8, UR6, UR45, 0x3 ;  /* 0x0000002d06087291 */ /* 0x000fe2000f8e183f */
[----:B------:R-:W-:-:S08]  /*2550*/  SHF.L.U32 R4, R3, 0x1f, RZ ;  /* 0x0000001f03047819 */ /* 0x000fd000000006ff */
[----:B------:R0:W1:Y:S01]  /*2560*/  SYNCS.PHASECHK.TRANS64.TRYWAIT P1, [UR8], R4 ;  /* 0x00000004ff0075a7 */ /* 0x0000620008020148 */
[----:B------:R-:W-:Y:S05]  /*2570*/  @!P0 BRA `(.L_x_20) ;  /* 0x0000000000048947 */ /* 0x000fea0003800000 */
[----:B------:R-:W-:Y:S01]  /*2580*/  BPT.TRAP 0x1 ;  /* 0x000000040000795c */ /* 0x000fe20000300000 */
.L_x_20:
[----:B-1----:R-:W-:Y:S05]  /*2590*/  @P1 BRA `(.L_x_21) ;  /* 0x0000000000081947 */ /* 0x002fea0003800000 */
[----:B------:R-:W1:Y:S02]  /*25a0*/  SYNCS.PHASECHK.TRANS64.TRYWAIT P1, [UR8], R4 ;  /* 0x00000004ff0075a7 */ /* 0x000e640008020148 */
[----:B-1----:R-:W-:Y:S05]  /*25b0*/  @!P1 BRA `(.L_x_22) ;  /* 0x0000013c00ec9947 */ /* 0x002fea0003800000 */
.L_x_21:
        /* <DEDUP_REMOVED lines=32> */
[----:B--2---:R-:W2:Y:S04]  /*27c0*/  LDL.LU.64 R24, [R1] ;  /* 0x0000000001187983 */ /* 0x004ea80000300a00 */
        /* <DEDUP_REMOVED lines=31> */
[----:B------:R-:W-:-:S02]  /*29c0*/  ULEA UR12, UR6, UR4, 0xb ;  /* 0x00000004060c7291 */ /* 0x000fc4000f8e583f */
[----:B------:R-:W-:Y:S01]  /*29d0*/  ULEA UR13, UR6, UR5, 0x9 ;  /* 0x00000005060d7291 */ /* 0x000fe2000f8e483f */
[----:B------:R-:W-:Y:S01]  /*29e0*/  UMOV UR9, 0x80000020 ;  /* 0x8000002000097882 */ /* 0x000fe20000000000 */
[----:B------:R-:W-:-:S03]  /*29f0*/  UMOV UR11, 0x80000020 ;  /* 0x80000020000b7882 */ /* 0x000fc60000000000 */
[----:B------:R-:W-:Y:S02]  /*2a00*/  UMOV UR8, UR12 ;  /* 0x0000000c00087c82 */ /* 0x000fe40008000000 */
[----:B------:R-:W-:Y:S01]  /*2a10*/  UMOV UR10, UR13 ;  /* 0x0000000d000a7c82 */ /* 0x000fe20008000000 */
[----:B--2---:R-:W-:-:S06]  /*2a20*/  WARPGROUP.ARRIVE ;  /* 0x00000000000079c5 */ /* 0x004fcc0000000000 */
[----:B------:R-:W-:Y:S01]  /*2a30*/  HGMMA.64x128x16.F32.BF16 R24, gdesc[UR8], R24, gsb0 ;  /* 0x01e00000081879f0 */ /* 0x000fe20008001818 */
[----:B------:R-:W-:Y:S01]  /*2a40*/  UIADD3 UR8, UR12, 0x200, URZ ;  /* 0x000002000c087890 */ /* 0x000fe2000fffe03f */
[----:B------:R-:W-:Y:S01]  /*2a50*/  UMOV UR9, 0x80000020 ;  /* 0x8000002000097882 */ /* 0x000fe20000000000 */
[----:B------:R-:W-:Y:S02]  /*2a60*/  WARPGROUP.DEPBAR.LE gsb0, 0x0 ;  /* 0x00008000000079c5 */ /* 0x000fe40000010000 */
[----:B------:R-:W-:Y:S01]  /*2a70*/  WARPGROUP.ARRIVE ;  /* 0x00000000000079c5 */ /* 0x000fe20000000000 */
[----:B------:R-:W-:Y:S01]  /*2a80*/  STL.64 [R1], R24 ;  /* 0x0000001801007387 */ /* 0x000fe20000100a00 */
[----:B-1----:R-:W-:Y:S01]  /*2a90*/  IMAD.MOV.U32 R6, RZ, RZ, R86 ;  /* 0x000000ffff067224 */ /* 0x002fe200078e0056 */
[----:B------:R-:W-:Y:S01]  /*2aa0*/  MOV R8, R84 ;  /* 0x0000005400087202 */ /* 0x000fe20000000f00 */
[----:B0-----:R-:W-:Y:S01]  /*2ab0*/  IMAD.MOV.U32 R4, RZ, RZ, R87 ;  /* 0x000000ffff047224 */ /* 0x001fe200078e0057 */
[----:B------:R-:W-:Y:S02]  /*2ac0*/  STL.64 [R1+0x8], R26 ;  /* 0x0000081a01007387 */ /* 0x000fe40000100a00 */
[----:B------:R-:W-:Y:S01]  /*2ad0*/  HGMMA.64x128x16.F32.BF16 R152, gdesc[UR8], R152, gsb0 ;  /* 0x01e00000089879f0 */ /* 0x000fe20008001898 */
[----:B------:R-:W-:Y:S01]  /*2ae0*/  IMAD.MOV.U32 R7, RZ, RZ, R85 ;  /* 0x000000ffff077224 */ /* 0x000fe200078e0055 */
[----:B------:R-:W-:Y:S01]  /*2af0*/  MOV R14, R78 ;  /* 0x0000004e000e7202 */ /* 0x000fe20000000f00 */
[----:B------:R-:W-:Y:S01]  /*2b00*/  STL.64 [R1+0x10], R28 ;  /* 0x0000101c01007387 */ /* 0x000fe20000100a00 */
[----:B------:R-:W-:Y:S01]  /*2b10*/  IMAD.MOV.U32 R10, RZ, RZ, R82 ;  /* 0x000000ffff0a7224 */ /* 0x000fe200078e0052 */
[----:B------:R-:W-:Y:S01]  /*2b20*/  MOV R21, R72 ;  /* 0x0000004800157202 */ /* 0x000fe20000000f00 */
[----:B------:R-:W-:Y:S01]  /*2b30*/  IMAD.MOV.U32 R9, RZ, RZ, R83 ;  /* 0x000000ffff097224 */ /* 0x000fe200078e0053 */
        /* <DEDUP_REMOVED lines=13> */
[----:B------:R-:W-:-:S02]  /*2c10*/  IMAD.MOV.U32 R18, RZ, RZ, R75 ;  /* 0x000000ffff127224 */ /* 0x000fc400078e004b */
[----:B------:R-:W-:Y:S01]  /*2c20*/  IMAD.MOV.U32 R20, RZ, RZ, R73 ;  /* 0x000000ffff147224 */ /* 0x000fe200078e0049 */
[----:B------:R-:W-:Y:S01]  /*2c30*/  STL.64 [R1+0x38], R38 ;  /* 0x0000382601007387 */ /* 0x000fe20000100a00 */
[----:B------:R-:W-:Y:S02]  /*2c40*/  IMAD.MOV.U32 R23, RZ, RZ, R70 ;  /* 0x000000ffff177224 */ /* 0x000fe400078e0046 */
[----:B------:R-:W-:Y:S01]  /*2c50*/  IMAD.MOV.U32 R22, RZ, RZ, R71 ;  /* 0x000000ffff167224 */ /* 0x000fe200078e0047 */
[----:B------:R-:W-:Y:S01]  /*2c60*/  STL.64 [R1+0x40], R40 ;  /* 0x0000402801007387 */ /* 0x000fe20000100a00 */
[----:B------:R-:W-:Y:S02]  /*2c70*/  IMAD.MOV.U32 R216, RZ, RZ, R68 ;  /* 0x000000ffffd87224 */ /* 0x000fe400078e0044 */
        /* <DEDUP_REMOVED lines=10> */
[----:B------:R0:W-:Y:S01]  /*2d20*/  STL.64 [R1+0x60], R48 ;  /* 0x0000603001007387 */ /* 0x0001e20000100a00 */
[----:B------:R-:W-:-:S02]  /*2d30*/  IMAD.MOV.U32 R227, RZ, RZ, R58 ;  /* 0x000000ffffe37224 */ /* 0x000fc400078e003a */
[----:B------:R-:W-:Y:S01]  /*2d40*/  IMAD.MOV.U32 R226, RZ, RZ, R59 ;  /* 0x000000ffffe27224 */ /* 0x000fe200078e003b */
[----:B------:R-:W2:Y:S01]  /*2d50*/  LDL.LU.64 R86, [R1+0x2b0] ;  /* 0x0002b00001567983 */ /* 0x000ea20000300a00 */
[----:B------:R-:W-:Y:S02]  /*2d60*/  IMAD.MOV.U32 R229, RZ, RZ, R56 ;  /* 0x000000ffffe57224 */ /* 0x000fe400078e0038 */
[----:B------:R-:W-:Y:S01]  /*2d70*/  IMAD.MOV.U32 R228, RZ, RZ, R57 ;  /* 0x000000ffffe47224 */ /* 0x000fe200078e0039 */
[----:B------:R-:W2:Y:S01]  /*2d80*/  LDL.LU.64 R84, [R1+0x2a8] ;  /* 0x0002a80001547983 */ /* 0x000ea20000300a00 */
[----:B------:R-:W-:Y:S02]  /*2d90*/  IMAD.MOV.U32 R230, RZ, RZ, R55 ;  /* 0x000000ffffe67224 */ /* 0x000fe400078e0037 */
[----:B------:R-:W-:Y:S01]  /*2da0*/  IMAD.MOV.U32 R233, RZ, RZ, R52 ;  /* 0x000000ffffe97224 */ /* 0x000fe200078e0034 */
[----:B------:R-:W2:Y:S01]  /*2db0*/  LDL.LU.64 R82, [R1+0x2a0] ;  /* 0x0002a00001527983 */ /* 0x000ea20000300a00 */
[----:B------:R-:W-:-:S02]  /*2dc0*/  IMAD.MOV.U32 R232, RZ, RZ, R53 ;  /* 0x000000ffffe87224 */ /* 0x000fc400078e0035 */
[----:B------:R-:W-:Y:S01]  /*2dd0*/  IMAD.MOV.U32 R235, RZ, RZ, R50 ;  /* 0x000000ffffeb7224 */ /* 0x000fe200078e0032 */
[----:B------:R-:W2:Y:S01]  /*2de0*/  LDL.LU.64 R80, [R1+0x298] ;  /* 0x0002980001507983 */ /* 0x000ea20000300a00 */
[----:B------:R-:W-:-:S03]  /*2df0*/  IMAD.MOV.U32 R234, RZ, RZ, R51 ;  /* 0x000000ffffea7224 */ /* 0x000fc600078e0033 */
        /* <DEDUP_REMOVED lines=28> */
[----:B------:R-:W-:-:S03]  /*2fc0*/  WARPGROUP.DEPBAR.LE gsb0, 0x0 ;  /* 0x00008000000079c5 */ /* 0x000fc60000010000 */
        /* <DEDUP_REMOVED lines=22> */
[----:B0-----:R-:W3:Y:S04]  /*3130*/  LDL.LU R172, [R1] ;  /* 0x0000000001ac7983 */ /* 0x001ee80000300800 */
[----:B------:R-:W3:Y:S04]  /*3140*/  LDL.LU R173, [R1+0x4] ;  /* 0x0000040001ad7983 */ /* 0x000ee80000300800 */
        /* <DEDUP_REMOVED lines=23> */
[----:B------:R-:W3:Y:S01]  /*32c0*/  LDL.LU R197, [R1+0x64] ;  /* 0x0000640001c57983 */ /* 0x000ee20000300800 */
[----:B------:R-:W-:Y:S01]  /*32d0*/  UIADD3 UR8, UR12, 0x400, URZ ;  /* 0x000004000c087890 */ /* 0x000fe2000fffe03f */
[----:B------:R-:W-:Y:S01]  /*32e0*/  WARPGROUP.ARRIVE ;  /* 0x00000000000079c5 */ /* 0x000fe20000000000 */
[----:B------:R-:W-:-:S07]  /*32f0*/  UMOV UR9, 0x80000020 ;  /* 0x8000002000097882 */ /* 0x000fce0000000000 */
[----:B------:R-:W-:Y:S01]  /*3300*/  HGMMA.64x128x16.F32.BF16 R88, gdesc[UR8], R88, gsb0 ;  /* 0x01e00000085879f0 */ /* 0x000fe20008001858 */
[----:B------:R-:W-:Y:S01]  /*3310*/  UIADD3 UR8, UR12, 0x600, URZ ;  /* 0x000006000c087890 */ /* 0x000fe2000fffe03f */
[----:B------:R-:W-:Y:S01]  /*3320*/  UMOV UR9, 0x80000020 ;  /* 0x8000002000097882 */ /* 0x000fe20000000000 */
[----:B------:R-:W-:Y:S01]  /*3330*/  IMAD.MOV.U32 R198, RZ, RZ, R235 ;  /* 0x000000ffffc67224 */ /* 0x000fe200078e00eb */
[----:B------:R-:W-:Y:S01]  /*3340*/  MOV R200, R233 ;  /* 0x000000e900c87202 */ /* 0x000fe20000000f00 */
        /* <DEDUP_REMOVED lines=9> */
[----:B------:R-:W-:Y:S01]  /*33e0*/  IMAD.MOV.U32 R207, RZ, RZ, R226 ;  /* 0x000000ffffcf7224 */ /* 0x000fe200078e00e2 */
[----:B------:R-:W-:Y:S01]  /*33f0*/  MOV R226, R14 ;  /* 0x0000000e00e27202 */ /* 0x000fe20000000f00 */
[----:B------:R-:W-:Y:S02]  /*3400*/  IMAD.MOV.U32 R208, RZ, RZ, R225 ;  /* 0x000000ffffd07224 */ /* 0x000fe400078e00e1 */
[----:B------:R-:W-:Y:S02]  /*3410*/  IMAD.MOV.U32 R209, RZ, RZ, R224 ;  /* 0x000000ffffd17224 */ /* 0x000fe400078e00e0 */
[----:B------:R-:W-:Y:S01]  /*3420*/  IMAD.MOV.U32 R210, RZ, RZ, R223 ;  /* 0x000000ffffd27224 */ /* 0x000fe200078e00df */
[----:B------:R-:W-:-:S02]  /*3430*/  WARPGROUP.DEPBAR.LE gsb0, 0x0 ;  /* 0x00008000000079c5 */ /* 0x000fc40000010000 */
[----:B--2---:R-:W-:-:S06]  /*3440*/  WARPGROUP.ARRIVE ;  /* 0x00000000000079c5 */ /* 0x004fcc0000000000 */
[----:B------:R-:W-:Y:S01]  /*3450*/  HGMMA.64x128x16.F32.BF16 R24, gdesc[UR8], R24, gsb0 ;  /* 0x01e00000081879f0 */ /* 0x000fe20008001818 */
[----:B------:R-:W-:Y:S02]  /*3460*/  IMAD.MOV.U32 R211, RZ, RZ, R222 ;  /* 0x000000ffffd37224 */ /* 0x000fe400078e00de */
[----:B------:R-:W-:Y:S01]  /*3470*/  IMAD.MOV.U32 R213, RZ, RZ, R220 ;  /* 0x000000ffffd57224 */ /* 0x000fe200078e00dc */
[----:B------:R-:W-:Y:S01]  /*3480*/  MOV R220, R21 ;  /* 0x0000001500dc7202 */ /* 0x000fe20000000f00 */
        /* <DEDUP_REMOVED lines=17> */
[----:B------:R-:W-:Y:S02]  /*35a0*/  UIADD3 UR8, UR12, 0x2, URZ ;  /* 0x000000020c087890 */ /* 0x000fe4000fffe03f */
[----:B------:R-:W-:Y:S01]  /*35b0*/  UIADD3 UR10, UR13, 0x2, URZ ;  /* 0x000000020d0a7890 */ /* 0x000fe2000fffe03f */
[----:B------:R-:W-:Y:S01]  /*35c0*/  UMOV UR9, 0x80000020 ;  /* 0x8000002000097882 */ /* 0x000fe20000000000 */
[----:B------:R-:W-:Y:S01]  /*35d0*/  UMOV UR11, 0x80000020 ;  /* 0x80000020000b7882 */ /* 0x000fe20000000000 */
[----:B------:R-:W-:Y:S02]  /*35e0*/  WARPGROUP.DEPBAR.LE gsb0, 0x0 ;  /* 0x00008000000079c5 */ /* 0x000fe40000010000 */
[----:B---3--:R-:W-:-:S06]  /*35f0*/  WARPGROUP.ARRIVE ;  /* 0x00000000000079c5 */ /* 0x008fcc0000000000 */
        /* <DEDUP_REMOVED lines=72> */
[----:B------:R-:W-:Y:S01]  /*3a80*/  BPT.TRAP 0x1 ;  /* 0x000000040000795c */ /* 0x000fe20000300000 */
.L_x_23:
[----:B------:R-:W-:Y:S02]  /*3a90*/  UISETP.GT.U32.AND UP0, UPT, UR40, 0x1, UPT ;  /* 0x000000012800788c */ /* 0x000fe4000bf04070 */
[----:B------:R-:W-:-:S04]  /*3aa0*/  ULEA UR8, UR7, UR45, 0x3 ;  /* 0x0000002d07087291 */ /* 0x000fc8000f8e183f */
[----:B------:R-:W-:Y:S01]  /*3ab0*/  UIADD3 UR8, UR8, 0x28, URZ ;  /* 0x0000002808087890 */ /* 0x000fe2000fffe03f */
[----:B------:R-:W-:-:S03]  /*3ac0*/  PLOP3.LUT P1, PT, PT, PT, UP0, 0x80, 0x0 ;  /* 0x000000000000781c */ /* 0x000fc60003f2f008 */
[----:B------:R-:W-:-:S09]  /*3ad0*/  UPRMT UR8, URZ, 0x654, UR8 ;  /* 0x000006543f087896 */ /* 0x000fd20008000008 */
[----:B------:R-:W-:Y:S01]  /*3ae0*/  SYNCS.ARRIVE.TRANS64.RED.A1T0 RZ, [UR8], RZ ;  /* 0x000000ffffff79a7 */ /* 0x000fe20008100408 */
[----:B------:R-:W-:Y:S05]  /*3af0*/  @P1 BRA `(.L_x_24) ;  /* 0x0000000000041947 */ /* 0x000fea0003800000 */
[----:B------:R-:W-:Y:S01]  /*3b00*/  BPT.TRAP 0x1 ;  /* 0x000000040000795c */ /* 0x000fe20000300000 */
.L_x_24:
[----:B------:R-:W-:Y:S01]  /*3b10*/  UIADD3 UR6, UR6, 0x1, URZ ;  /* 0x0000000106067890 */ /* 0x000fe2000fffe03f */
[C---:B------:R-:W-:Y:S01]  /*3b20*/  ISETP.GT.AND P1, PT, R0.reuse, 0x1, PT ;  /* 0x000000010000780c */ /* 0x040fe20003f24270 */
[----:B------:R-:W-:Y:S01]  /*3b30*/  UIADD3 UR7, UR7, 0x1, URZ ;  /* 0x0000000107077890 */ /* 0x000fe2000fffe03f */
[----:B------:R-:W-:Y:S01]  /*3b40*/  VIADD R0, R0, 0xffffffff ;  /* 0xffffffff00007836 */ /* 0x000fe20000000000 */
[----:B------:R-:W-:Y:S02]  /*3b50*/  UISETP.NE.AND UP0, UPT, UR6, 0x5, UPT ;  /* 0x000000050600788c */ /* 0x000fe4000bf05270 */
[----:B------:R-:W-:Y:S02]  /*3b60*/  UISETP.NE.AND UP1, UPT, UR7, 0x5, UPT ;  /* 0x000000050700788c */ /* 0x000fe4000bf25270 */
[----:B------:R-:W-:Y:S02]  /*3b70*/  USEL UR8, URZ, 0x1, UP0 ;  /* 0x000000013f087887 */ /* 0x000fe40008000000 */
[----:B------:R-:W-:-:S02]  /*3b80*/  USEL UR6, UR6, URZ, UP0 ;  /* 0x0000003f06067287 */ /* 0x000fc40008000000 */
[----:B------:R-:W-:Y:S02]  /*3b90*/  USEL UR7, UR7, URZ, UP1 ;  /* 0x0000003f07077287 */ /* 0x000fe40008800000 */
[----:B------:R-:W-:Y:S01]  /*3ba0*/  LOP3.LUT R3, R3, UR8, RZ, 0x3c, !PT ;  /* 0x0000000803037c12 */ /* 0x000fe2000f8e3cff */
[----:B------:R-:W-:Y:S09]  /*3bb0*/  @P1 BRA `(.L_x_25) ;  /* 0xffffffe800581947 */ /* 0x000ff2000383ffff */
.L_x_18:
[----:B------:R-:W0:Y:S02]  /*3bc0*/  LDC R0, c[0x0][0x28c] ;  /* 0x0000a300ff007b82 */ /* 0x000e240000000800 */
[----:B0-----:R-:W-:-:S13]  /*3bd0*/  ISETP.GE.AND P1, PT, R0, 0x1, PT ;  /* 0x000000010000780c */ /* 0x001fda0003f26270 */
[----:B------:R-:W-:Y:S05]  /*3be0*/  @!P1 BRA `(.L_x_26) ;  /* 0x0000000000389947 */ /* 0x000fea0003800000 */
[----:B------:R-:W-:Y:S05]  /*3bf0*/  @!P0 BRA `(.L_x_27) ;  /* 0x0000000000048947 */ /* 0x000fea0003800000 */
[----:B------:R-:W-:Y:S01]  /*3c00*/  BPT.TRAP 0x1 ;  /* 0x000000040000795c */ /* 0x000fe20000300000 */
.L_x_27:
[----:B------:R-:W-:Y:S01]  /*3c10*/  VIADD R0, R5, UR39 ;  /* 0x0000002705007c36 */ /* 0x000fe20008000000 */
[----:B------:R-:W-:-:S03]  /*3c20*/  UISETP.GT.U32.AND UP0, UPT, UR40, 0x1, UPT ;  /* 0x000000012800788c */ /* 0x000fc6000bf04070 */
[----:B------:R-:W-:-:S03]  /*3c30*/  IMAD.WIDE.U32 R4, R0, -0x33333333, RZ ;  /* 0xcccccccd00047825 */ /* 0x000fc600078e00ff */
[----:B------:R-:W-:Y:S02]  /*3c40*/  PLOP3.LUT P0, PT, PT, PT, UP0, 0x80, 0x0 ;  /* 0x000000000000781c */ /* 0x000fe40003f0f008 */
[----:B------:R-:W-:-:S05]  /*3c50*/  SHF.R.U32.HI R4, RZ, 0x2, R5 ;  /* 0x00000002ff047819 */ /* 0x000fca0000011605 */
[----:B------:R-:W-:-:S05]  /*3c60*/  IMAD R0, R4, -0x5, R0 ;  /* 0xfffffffb04007824 */ /* 0x000fca00078e0200 */
[----:B------:R-:W-:-:S04]  /*3c70*/  LEA R0, R0, UR45, 0x3 ;  /* 0x0000002d00007c11 */ /* 0x000fc8000f8e18ff */
[----:B------:R-:W-:-:S04]  /*3c80*/  IADD3 R0, R0, 0x28, RZ ;  /* 0x0000002800007810 */ /* 0x000fc80007ffe0ff */
[----:B------:R-:W-:-:S04]  /*3c90*/  PRMT R0, RZ, 0x654, R0 ;  /* 0x00000654ff007816 */ /* 0x000fc80000000000 */
[----:B------:R0:W-:Y:S01]  /*3ca0*/  SYNCS.ARRIVE.TRANS64.RED.A1T0 RZ, [R0+URZ], RZ ;  /* 0x000000ff00ff79a7 */ /* 0x0001e2000810043f */
[----:B------:R-:W-:Y:S05]  /*3cb0*/  @P0 BRA `(.L_x_26) ;  /* 0x0000000000040947 */ /* 0x000fea0003800000 */
[----:B------:R-:W-:Y:S01]  /*3cc0*/  BPT.TRAP 0x1 ;  /* 0x000000040000795c */ /* 0x000fe20000300000 */
.L_x_26:
[----:B------:R-:W1:Y:S01]  /*3cd0*/  S2R R5, SR_TID.X ;  /* 0x0000000000057919 */ /* 0x000e620000002100 */
[----:B------:R-:W-:Y:S02]  /*3ce0*/  USHF.L.U32 UR42, UR42, 0x7, URZ ;  /* 0x000000072a2a7899 */ /* 0x000fe4000800063f */
[----:B------:R-:W-:Y:S01]  /*3cf0*/  USHF.R.S32.HI UR10, URZ, 0x1f, UR43 ;  /* 0x0000001f3f0a7899 */ /* 0x000fe2000801142b */
[----:B0-----:R-:W0:Y:S01]  /*3d00*/  S2R R0, SR_TID.X ;  /* 0x0000000000007919 */ /* 0x001e220000002100 */
[----:B------:R-:W-:Y:S01]  /*3d10*/  ULDC.64 UR8, c[0x0][0x5d0] ;  /* 0x0001740000087ab9 */ /* 0x000fe20000000a00 */
[----:B------:R-:W-:Y:S01]  /*3d20*/  UIMAD.WIDE UR6, UR41, 0x200, URZ ;  /* 0x00000200290678a5 */ /* 0x000fe2000f8e023f */
[----:B------:R-:W-:Y:S01]  /*3d30*/  IMAD.U32 R18, RZ, RZ, UR42 ;  /* 0x0000002aff127e24 */ /* 0x000fe2000f8e00ff */
[----:B------:R-:W-:Y:S02]  /*3d40*/  UIMAD UR4, UR10, UR8, URZ ;  /* 0x000000080a0472a4 */ /* 0x000fe4000f8e023f */
[----:B------:R-:W-:Y:S01]  /*3d50*/  IMAD.U32 R6, RZ, RZ, UR8 ;  /* 0x00000008ff067e24 */ /* 0x000fe2000f8e00ff */
[----:B------:R-:W-:-:S02]  /*3d60*/  USHF.L.U32 UR41, UR41, 0x9, URZ ;  /* 0x0000000929297899 */ /* 0x000fc4000800063f */
[----:B------:R-:W-:Y:S01]  /*3d70*/  UIMAD UR4, UR43, UR9, UR4 ;  /* 0x000000092b0472a4 */ /* 0x000fe2000f8e0204 */
[----:B------:R-:W-:Y:S01]  /*3d80*/  ULDC UR8, c[0x0][0x284] ;  /* 0x0000a10000087ab9 */ /* 0x000fe20000000800 */
[----:B------:R-:W-:Y:S02]  /*3d90*/  UIADD3 UR39, UR44, UR39, URZ ;  /* 0x000000272c277290 */ /* 0x000fe4000fffe03f */
[----:B------:R-:W-:Y:S02]  /*3da0*/  UISETP.GE.U32.AND UP2, UPT, UR44, 0x5, UPT ;  /* 0x000000052c00788c */ /* 0x000fe4000bf46070 */
[----:B------:R-:W-:-:S04]  /*3db0*/  UISETP.GT.U32.AND UP1, UPT, UR39, 0x4, UPT ;  /* 0x000000042700788c */ /* 0x000fc8000bf24070 */
[----:B------:R-:W-:Y:S01]  /*3dc0*/  UISETP.LT.U32.AND UP1, UPT, UR44, 0x5, UP1 ;  /* 0x000000052c00788c */ /* 0x000fe20008f21070 */
[C---:B-1----:R-:W-:Y:S01]  /*3dd0*/  IMAD.SHL.U32 R19, R5.reuse, 0x2, RZ ;  /* 0x0000000205137824 */ /* 0x042fe200078e00ff */
[----:B------:R-:W-:Y:S02]  /*3de0*/  LOP3.LUT R4, R5, 0x60, RZ, 0xc0, !PT ;  /* 0x0000006005047812 */ /* 0x000fe400078ec0ff */
[----:B0-----:R-:W-:Y:S02]  /*3df0*/  SHF.R.U32.HI R3, RZ, 0x7, R0 ;  /* 0x00000007ff037819 */ /* 0x001fe40000011600 */
[----:B------:R-:W-:Y:S02]  /*3e00*/  LOP3.LUT R18, R18, 0x6, R19, 0xf8, !PT ;  /* 0x0000000612127812 */ /* 0x000fe400078ef813 */
[----:B------:R-:W-:Y:S02]  /*3e10*/  LOP3.LUT R3, R3, 0x1, RZ, 0xc0, !PT ;  /* 0x0000000103037812 */ /* 0x000fe400078ec0ff */
[----:B------:R-:W-:-:S02]  /*3e20*/  SHF.R.U32.HI R0, RZ, 0x2, R5 ;  /* 0x00000002ff007819 */ /* 0x000fc40000011605 */
[----:B------:R-:W-:Y:S01]  /*3e30*/  SHF.R.S32.HI R19, RZ, 0x1f, R18 ;  /* 0x0000001fff137819 */ /* 0x000fe20000011412 */
[----:B------:R-:W-:Y:S01]  /*3e40*/  IMAD.SHL.U32 R17, R3, 0x40, RZ ;  /* 0x0000004003117824 */ /* 0x000fe200078e00ff */
[----:B------:R-:W-:Y:S02]  /*3e50*/  LOP3.LUT R0, R0, 0x7, RZ, 0xc0, !PT ;  /* 0x0000000700007812 */ /* 0x000fe400078ec0ff */
[----:B------:R-:W-:Y:S01]  /*3e60*/  SHF.R.U32.HI R4, RZ, 0x1, R4 ;  /* 0x00000001ff047819 */ /* 0x000fe20000011604 */
[----:B------:R-:W-:Y:S01]  /*3e70*/  IMAD.WIDE.U32 R6, R6, UR43, R18 ;  /* 0x0000002b06067c25 */ /* 0x000fe2000f8e0012 */
[--C-:B------:R-:W-:Y:S02]  /*3e80*/  LOP3.LUT R17, R17, 0x40, R0.reuse, 0xe2, !PT ;  /* 0x0000004011117812 */ /* 0x100fe400078ee200 */
[----:B------:R-:W-:Y:S01]  /*3e90*/  IADD3 R0, RZ, -R4, -R0 ;  /* 0x80000004ff007210 */ /* 0x000fe20007ffe800 */
[----:B------:R-:W-:Y:S01]  /*3ea0*/  VIADD R7, R7, UR4 ;  /* 0x0000000407077c36 */ /* 0x000fe20008000000 */
[----:B------:R-:W-:Y:S01]  /*3eb0*/  ULDC UR4, c[0x0][0x288] ;  /* 0x0000a20000047ab9 */ /* 0x000fe20000000800 */
[----:B------:R-:W-:Y:S01]  /*3ec0*/  LOP3.LUT R17, R17, UR6, R4, 0xfe, !PT ;  /* 0x0000000611117c12 */ /* 0x000fe2000f8efe04 */
[----:B------:R-:W-:Y:S01]  /*3ed0*/  UISETP.GE.AND UP0, UPT, UR42, UR4, UPT ;  /* 0x000000042a00728c */ /* 0x000fe2000bf06270 */
[----:B------:R-:W-:Y:S01]  /*3ee0*/  IMAD R0, R3, -0x40, R0 ;  /* 0xffffffc003007824 */ /* 0x000fe200078e0200 */
[----:B------:R-:W-:Y:S01]  /*3ef0*/  MOV R3, UR8 ;  /* 0x0000000800037c02 */ /* 0x000fe20008000f00 */
[----:B------:R-:W-:Y:S01]  /*3f00*/  IMAD.MOV.U32 R4, RZ, RZ, -0x2 ;  /* 0xfffffffeff047424 */ /* 0x000fe200078e00ff */
[----:B------:R-:W-:-:S02]  /*3f10*/  UISETP.GE.OR UP0, UPT, UR41, UR8, UP0 ;  /* 0x000000082900728c */ /* 0x000fc40008706670 */
[----:B------:R-:W-:Y:S01]  /*3f20*/  IADD3 R3, R3, -UR41, R0 ;  /* 0x8000002903037c10 */ /* 0x000fe2000fffe000 */
[----:B------:R-:W-:Y:S01]  /*3f30*/  USEL UR8, URZ, 0x1, !UP1 ;  /* 0x000000013f087887 */ /* 0x000fe2000c800000 */
[----:B------:R-:W-:Y:S01]  /*3f40*/  LOP3.LUT R0, R5, 0x3, RZ, 0xc0, !PT ;  /* 0x0000000305007812 */ /* 0x000fe200078ec0ff */
[----:B------:R-:W-:Y:S01]  /*3f50*/  UMOV UR41, 0xffffffff ;  /* 0xffffffff00297882 */ /* 0x000fe20000000000 */
[----:B------:R-:W-:Y:S01]  /*3f60*/  PLOP3.LUT P0, PT, PT, PT, UP0, 0x80, 0x0 ;  /* 0x000000000000781c */ /* 0x000fe20003f0f008 */
[----:B------:R-:W-:Y:S02]  /*3f70*/  ULOP3.LUT UR38, UR38, UR8, URZ, 0x3c, !UPT ;  /* 0x0000000826267292 */ /* 0x000fe4000f8e3c3f */
[----:B------:R-:W-:Y:S01]  /*3f80*/  IMAD R0, R0, R4, UR4 ;  /* 0x0000000400007e24 */ /* 0x000fe2000f8e0204 */
[----:B------:R-:W-:-:S03]  /*3f90*/  UIMAD.WIDE.U32 UR4, UR39, -0x33333333, URZ ;  /* 0xcccccccd270478a5 */ /* 0x000fc6000f8e003f */
[----:B------:R-:W-:Y:S01]  /*3fa0*/  VIADD R0, R0, -UR42 ;  /* 0x8000002a00007c36 */ /* 0x000fe20008000000 */
[----:B------:R-:W-:-:S04]  /*3fb0*/  USHF.R.U32.HI UR4, URZ, 0x2, UR5 ;  /* 0x000000023f047899 */ /* 0x000fc80008011605 */
[----:B------:R-:W-:Y:S02]  /*3fc0*/  UIMAD UR39, UR4, -0x5, UR39 ;  /* 0xfffffffb042778a4 */ /* 0x000fe4000f8e0227 */
[----:B------:R-:W-:Y:S01]  /*3fd0*/  @UP2 ULOP3.LUT UR38, UR38, 0x1, UR4, 0x78, !UPT ;  /* 0x0000000126262892 */ /* 0x000fe2000f8e7804 */
[----:B------:R-:W-:Y:S11]  /*3fe0*/  @P0 BRA `(.L_x_28) ;  /* 0x0000010400480947 */ /* 0x000ff60003800000 */
[----:B-----5:R-:W-:Y:S01]  /*3ff0*/  FSETP.NEU.AND P1, PT, R16, RZ, PT ;  /* 0x000000ff1000720b */ /* 0x020fe20003f2d000 */
[----:B------:R-:W-:Y:S01]  /*4000*/  ULDC.64 UR8, c[0x0][0x5c8] ;  /* 0x0001720000087ab9 */ /* 0x000fe20000000a00 */
[----:B------:R-:W-:Y:S01]  /*4010*/  ISETP.GT.AND P0, PT, R3, RZ, PT ;  /* 0x000000ff0300720c */ /* 0x000fe20003f04270 */
[----:B------:R-:W-:Y:S01]  /*4020*/  UIMAD UR4, UR7, UR8, URZ ;  /* 0x00000008070472a4 */ /* 0x000fe2000f8e023f */
[----:B------:R-:W-:Y:S01]  /*4030*/  IMAD.U32 R10, RZ, RZ, UR9 ;  /* 0x00000009ff0a7e24 */ /* 0x000fe2000f8e00ff */
[----:B------:R-:W-:Y:S01]  /*4040*/  BSSY B0, `(.L_x_28) ;  /* 0x000104c000007945 */ /* 0x000fe20003800000 */
[----:B------:R-:W-:Y:S01]  /*4050*/  IMAD.WIDE.U32 R6, R17, UR8, R6 ;  /* 0x0000000811067c25 */ /* 0x000fe2000f8e0006 */
[----:B------:R-:W-:-:S03]  /*4060*/  ISETP.GT.AND P2, PT, R0, RZ, P0 ;  /* 0x000000ff0000720c */ /* 0x000fc60000744270 */
[----:B------:R-:W-:-:S04]  /*4070*/  IMAD R10, R17, R10, UR4 ;  /* 0x00000004110a7e24 */ /* 0x000fc8000f8e020a */
[----:B------:R-:W-:Y:S01]  /*4080*/  IMAD.IADD R10, R7, 0x1, R10 ;  /* 0x00000001070a7824 */ /* 0x000fe200078e020a */
[----:B------:R-:W-:Y:S06]  /*4090*/  @!P1 BRA `(.L_x_29) ;  /* 0x000000b400f89947 */ /* 0x000fec0003800000 */
[----:B------:R-:W0:Y:S01]  /*40a0*/  LDC.64 R22, c[0x0][0x5b8] ;  /* 0x00016e00ff167b82 */ /* 0x000e220000000a00 */
[----:B------:R-:W2:Y:S01]  /*40b0*/  LDL.LU R11, [R1] ;  /* 0x00000000010b7983 */ /* 0x000ea20000300800 */
[----:B------:R-:W-:-:S06]  /*40c0*/  ULDC.64 UR4, c[0x0][0x5c0] ;  /* 0x0001700000047ab9 */ /* 0x000fcc0000000a00 */
[----:B------:R-:W1:Y:S08]  /*40d0*/  LDC.64 R14, c[0x0][0x5b0] ;  /* 0x00016c00ff0e7b82 */ /* 0x000e700000000a00 */
[----:B------:R-:W3:Y:S01]  /*40e0*/  LDC.64 R12, c[0x0][0x5a8] ;  /* 0x00016a00ff0c7b82 */ /* 0x000ee20000000a00 */
[C---:B0-----:R-:W-:Y:S02]  /*40f0*/  IMAD R4, R22.reuse, UR10, RZ ;  /* 0x0000000a16047c24 */ /* 0x041fe4000f8e02ff */
[----:B------:R-:W-:-:S04]  /*4100*/  IMAD.WIDE.U32 R216, R22, UR43, R18 ;  /* 0x0000002b16d87c25 */ /* 0x000fc8000f8e0012 */
[----:B------:R-:W-:Y:S01]  /*4110*/  IMAD R23, R23, UR43, R4 ;  /* 0x0000002b17177c24 */ /* 0x000fe2000f8e0204 */
[----:B------:R-:W-:Y:S01]  /*4120*/  MOV R20, R216 ;  /* 0x000000d800147202 */ /* 0x000fe20000000f00 */
[----:B-1----:R-:W-:Y:S02]  /*4130*/  IMAD R220, R14, UR7, RZ ;  /* 0x000000070edc7c24 */ /* 0x002fe4000f8e02ff */
[----:B------:R-:W-:Y:S02]  /*4140*/  IMAD.IADD R21, R217, 0x1, R23 ;  /* 0x00000001d9157824 */ /* 0x000fe400078e0217 */
[C---:B------:R-:W-:Y:S02]  /*4150*/  IMAD R220, R17.reuse, R15, R220 ;  /* 0x0000000f11dc7224 */ /* 0x040fe400078e02dc */
[----:B------:R-:W-:-:S04]  /*4160*/  IMAD.WIDE.U32 R4, R17, R14, R20 ;  /* 0x0000000e11047225 */ /* 0x000fc800078e0014 */
[----:B------:R-:W-:Y:S01]  /*4170*/  IMAD.IADD R5, R5, 0x1, R220 ;  /* 0x0000000105057824 */ /* 0x000fe200078e02dc */
[----:B---3--:R-:W-:-:S04]  /*4180*/  LEA R8, P1, R4, R12, 0x1 ;  /* 0x0000000c04087211 */ /* 0x008fc800078208ff */
[----:B------:R-:W-:-:S05]  /*4190*/  LEA.HI.X R9, R4, R13, R5, 0x1, P1 ;  /* 0x0000000d04097211 */ /* 0x000fca00008f0c05 */
[----:B------:R-:W3:Y:S01]  /*41a0*/  @P2 LDG.E.LTC128B.U16 R222, desc[UR36][R8.64] ;  /* 0x0000002408de2981 */ /* 0x000ee2000c1e1520 */
[----:B------:R-:W-:Y:S01]  /*41b0*/  BSSY B1, `(.L_x_30) ;  /* 0x0000011000017945 */ /* 0x000fe20003800000 */
[----:B---3--:R-:W-:-:S04]  /*41c0*/  IMAD.U32 R4, R222, 0x10000, RZ ;  /* 0x00010000de047824 */ /* 0x008fc800078e00ff */
[----:B------:R-:W-:-:S04]  /*41d0*/  FMUL R4, R4, R16 ;  /* 0x0000001004047220 */ /* 0x000fc80000400000 */
[----:B--2---:R-:W-:Y:S01]  /*41e0*/  FFMA R7, R11, R2, R4 ;  /* 0x000000020b077223 */ /* 0x004fe20000000004 */
[----:B------:R-:W-:-:S04]  /*41f0*/  LEA R4, P1, R6, UR4, 0x1 ;  /* 0x0000000406047c11 */ /* 0x000fc8000f8208ff */
[----:B------:R-:W-:Y:S02]  /*4200*/  LEA.HI.X R5, R6, UR5, R10, 0x1, P1 ;  /* 0x0000000506057c11 */ /* 0x000fe400088f0c0a */
[----:B------:R-:W-:-:S05]  /*4210*/  F2FP.BF16.F32.PACK_AB R6, RZ, R7 ;  /* 0x00000007ff06723e */ /* 0x000fca00000010ff */
[----:B------:R0:W-:Y:S02]  /*4220*/  @P2 STG.E.U16 desc[UR36][R4.64], R6 ;  /* 0x0000000604002986 */ /* 0x0001e4000c101524 */
[----:B0-----:R-:W-:-:S04]  /*4230*/  IMAD.WIDE.U32 R6, R17, R14, R18 ;  /* 0x0000000e11067225 */ /* 0x001fc800078e0012 */
[----:B------:R-:W-:Y:S02]  /*4240*/  IMAD.IADD R7, R220, 0x1, R7 ;  /* 0x00000001dc077824 */ /* 0x000fe400078e0207 */
[----:B------:R-:W-:-:S04]  /*4250*/  IMAD.WIDE.U32 R6, R22, UR43, R6 ;  /* 0x0000002b16067c25 */ /* 0x000fc8000f8e0006 */
[----:B------:R-:W-:Y:S01]  /*4260*/  IMAD.IADD R7, R23, 0x1, R7 ;  /* 0x0000000117077824 */ /* 0x000fe200078e0207 */
[----:B------:R-:W-:-:S04]  /*4270*/  LEA R10, P1, R6, R12, 0x1 ;  /* 0x0000000c060a7211 */ /* 0x000fc800078208ff */
[----:B------:R-:W-:Y:S02]  /*4280*/  LEA.HI.X R11, R6, R13, R7, 0x1, P1 ;  /* 0x0000000d060b7211 */ /* 0x000fe400008f0c07 */
[----:B------:R-:W-:-:S13]  /*4290*/  ISETP.GT.AND P1, PT, R0, 0x1, P0 ;  /* 0x000000010000780c */ /* 0x000fda0000724270 */
[----:B------:R-:W-:Y:S05]  /*42a0*/  @!P1 BRA `(.L_x_31) ;  /* 0x0000000000049947 */ /* 0x000fea0003800000 */
[----:B------:R0:W5:Y:S02]  /*42b0*/  LDG.E.LTC128B.U16 R222, desc[UR36][R10.64+0x2] ;  /* 0x000002240ade7981 */ /* 0x000164000c1e1520 */
.L_x_31:
[----:B------:R-:W-:Y:S05]  /*42c0*/  BSYNC B1 ;  /* 0x0000000000017941 */ /* 0x000fea0003800000 */
.L_x_30:
[----:B------:R-:W2:Y:S01]  /*42d0*/  LDL.LU R7, [R1+0x4] ;  /* 0x0000040001077983 */ /* 0x000ea20000300800 */
[----:B-----5:R-:W-:Y:S01]  /*42e0*/  IMAD.U32 R6, R222, 0x10000, RZ ;  /* 0x00010000de067824 */ /* 0x020fe200078e00ff */
[C---:B------:R-:W-:Y:S02]  /*42f0*/  SHF.L.U64.HI R219, R14.reuse, 0x3, R15 ;  /* 0x000000030edb7819 */ /* 0x040fe4000001020f */
[----:B------:R-:W-:Y:S01]  /*4300*/  SHF.L.U32 R218, R14, 0x3, RZ ;  /* 0x000000030eda7819 */ /* 0x000fe200000006ff */
[----:B------:R-:W-:Y:S01]  /*4310*/  FMUL R6, R6, R16 ;  /* 0x0000001006067220 */ /* 0x000fe20000400000 */
[----:B------:R-:W3:Y:S03]  /*4320*/  LDL.LU R221, [R1+0x8] ;  /* 0x0000080001dd7983 */ /* 0x000ee60000300800 */
[----:B--2---:R-:W-:-:S05]  /*4330*/  FFMA R6, R7, R2, R6 ;  /* 0x0000000207067223 */ /* 0x004fca0000000006 */
[----:B------:R-:W-:-:S05]  /*4340*/  F2FP.BF16.F32.PACK_AB R6, RZ, R6 ;  /* 0x00000006ff06723e */ /* 0x000fca00000010ff */
[----:B------:R1:W-:Y:S01]  /*4350*/  @P1 STG.E.U16 desc[UR36][R4.64+0x2], R6 ;  /* 0x0000020604001986 */ /* 0x0003e2000c101524 */
[----:B------:R-:W-:-:S04]  /*4360*/  ISETP.GT.AND P1, PT, R3, 0x8, PT ;  /* 0x000000080300780c */ /* 0x000fc80003f24270 */
[----:B------:R-:W-:Y:S01]  /*4370*/  ISETP.GT.AND P2, PT, R0, RZ, P1 ;  /* 0x000000ff0000720c */ /* 0x000fe20000f44270 */
[----:B-1----:R-:W-:-:S04]  /*4380*/  IMAD.WIDE.U32 R6, R17, R14, R218 ;  /* 0x0000000e11067225 */ /* 0x002fc800078e00da */
[----:B------:R-:W-:Y:S01]  /*4390*/  IMAD.IADD R220, R220, 0x1, R7 ;  /* 0x00000001dcdc7824 */ /* 0x000fe200078e0207 */
[----:B------:R-:W-:-:S05]  /*43a0*/  IADD3 R7, P3, R216, R6, RZ ;  /* 0x00000006d8077210 */ /* 0x000fca0007f7e0ff */
[----:B------:R-:W-:Y:S01]  /*43b0*/  IMAD.X R9, R220, 0x1, R21, P3 ;  /* 0x00000001dc097824 */ /* 0x000fe200018e0615 */
[----:B------:R-:W-:-:S04]  /*43c0*/  LEA R8, P3, R7, R12, 0x1 ;  /* 0x0000000c07087211 */ /* 0x000fc800078608ff */
[----:B------:R-:W-:-:S05]  /*43d0*/  LEA.HI.X R9, R7, R13, R9, 0x1, P3 ;  /* 0x0000000d07097211 */ /* 0x000fca00018f0c09 */
[----:B------:R1:W2:Y:S01]  /*43e0*/  @P2 LDG.E.LTC128B.U16 R222, desc[UR36][R8.64] ;  /* 0x0000002408de2981 */ /* 0x0002a2000c1e1520 */
[----:B------:R-:W-:Y:S01]  /*43f0*/  IADD3 R6, P3, R18, R6, RZ ;  /* 0x0000000612067210 */ /* 0x000fe20007f7e0ff */
[----:B------:R-:W-:Y:S01]  /*4400*/  BSSY B1, `(.L_x_32) ;  /* 0x0000016000017945 */ /* 0x000fe20003800000 */
[----:B------:R-:W-:-:S03]  /*4410*/  ISETP.GT.AND P4, PT, R0, 0x1, P1 ;  /* 0x000000010000780c */ /* 0x000fc60000f84270 */
[----:B------:R-:W-:Y:S02]  /*4420*/  IMAD.X R7, R19, 0x1, R220, P3 ;  /* 0x0000000113077824 */ /* 0x000fe400018e06dc */
[----:B------:R-:W-:Y:S02]  /*4430*/  IMAD.U32 R220, RZ, RZ, UR9 ;  /* 0x00000009ffdc7e24 */ /* 0x000fe4000f8e00ff */
[----:B------:R-:W-:-:S04]  /*4440*/  IMAD.WIDE.U32 R6, R22, UR43, R6 ;  /* 0x0000002b16067c25 */ /* 0x000fc8000f8e0006 */
[----:B------:R-:W-:Y:S01]  /*4450*/  IMAD.IADD R7, R23, 0x1, R7 ;  /* 0x0000000117077824 */ /* 0x000fe200078e0207 */
[----:B-1----:R-:W-:-:S04]  /*4460*/  LEA R8, P3, R6, R12, 0x1 ;  /* 0x0000000c06087211 */ /* 0x002fc800078608ff */
[----:B------:R-:W-:Y:S01]  /*4470*/  LEA.HI.X R9, R6, R13, R7, 0x1, P3 ;  /* 0x0000000d06097211 */ /* 0x000fe200018f0c07 */
[----:B--2---:R-:W-:-:S04]  /*4480*/  IMAD.U32 R6, R222, 0x10000, RZ ;  /* 0x00010000de067824 */ /* 0x004fc800078e00ff */
[----:B------:R-:W-:-:S04]  /*4490*/  FMUL R6, R6, R16 ;  /* 0x0000001006067220 */ /* 0x000fc80000400000 */
[----:B---3--:R-:W-:Y:S01]  /*44a0*/  FFMA R7, R221, R2, R6 ;  /* 0x00000002dd077223 */ /* 0x008fe20000000006 */
[----:B------:R-:W-:Y:S01]  /*44b0*/  MOV R221, UR8 ;  /* 0x0000000800dd7c02 */ /* 0x000fe20008000f00 */
[----:B------:R-:W-:-:S03]  /*44c0*/  IMAD.U32 R6, RZ, RZ, UR8 ;  /* 0x00000008ff067e24 */ /* 0x000fc6000f8e00ff */
[----:B------:R-:W-:Y:S01]  /*44d0*/  F2FP.BF16.F32.PACK_AB R7, RZ, R7 ;  /* 0x00000007ff07723e */ /* 0x000fe200000010ff */
[----:B------:R-:W-:Y:S01]  /*44e0*/  IMAD.SHL.U32 R221, R221, 0x10, RZ ;  /* 0x00000010dddd7824 */ /* 0x000fe200078e00ff */
[----:B------:R-:W-:Y:S02]  /*44f0*/  SHF.L.U64.HI R220, R6, 0x4, R220 ;  /* 0x0000000406dc7819 */ /* 0x000fe400000102dc */
[----:B------:R-:W-:Y:S02]  /*4500*/  PRMT R223, R7, 0x7610, R223 ;  /* 0x0000761007df7816 */ /* 0x000fe400000000df */
[----:B------:R-:W-:-:S05]  /*4510*/  IADD3 R6, P3, R221, R4, RZ ;  /* 0x00000004dd067210 */ /* 0x000fca0007f7e0ff */
[----:B------:R-:W-:-:S05]  /*4520*/  IMAD.X R7, R220, 0x1, R5, P3 ;  /* 0x00000001dc077824 */ /* 0x000fca00018e0605 */
[----:B------:R1:W-:Y:S01]  /*4530*/  @P2 STG.E.U16 desc[UR36][R6.64], R223 ;  /* 0x000000df06002986 */ /* 0x0003e2000c101524 */
[----:B------:R-:W-:Y:S05]  /*4540*/  @!P4 BRA `(.L_x_33) ;  /* 0x000000000004c947 */ /* 0x000fea0003800000 */
[----:B------:R2:W5:Y:S02]  /*4550*/  LDG.E.LTC128B.U16 R222, desc[UR36][R8.64+0x2] ;  /* 0x0000022408de7981 */ /* 0x000564000c1e1520 */
.L_x_33:
[----:B------:R-:W-:Y:S05]  /*4560*/  BSYNC B1 ;  /* 0x0000000000017941 */ /* 0x000fea0003800000 */
.L_x_32:
[----:B------:R-:W3:Y:S01]  /*4570*/  LDL.LU R224, [R1+0xc] ;  /* 0x00000c0001e07983 */ /* 0x000ee20000300800 */
[----:B-1---5:R-:W-:Y:S01]  /*4580*/  IMAD.U32 R223, R222, 0x10000, RZ ;  /* 0x00010000dedf7824 */ /* 0x022fe200078e00ff */
[----:B------:R-:W-:Y:S01]  /*4590*/  ISETP.GT.AND P2, PT, R0, 0x8, P0 ;  /* 0x000000080000780c */ /* 0x000fe20000744270 */
[----:B------:R-:W-:Y:S02]  /*45a0*/  BSSY B1, `(.L_x_34) ;  /* 0x0000007000017945 */ /* 0x000fe40003800000 */
[----:B------:R-:W-:-:S04]  /*45b0*/  FMUL R223, R223, R16 ;  /* 0x00000010dfdf7220 */ /* 0x000fc80000400000 */
[----:B---3--:R-:W-:-:S05]  /*45c0*/  FFMA R223, R224, R2, R223 ;  /* 0x00000002e0df7223 */ /* 0x008fca00000000df */
[----:B------:R-:W-:-:S05]  /*45d0*/  F2FP.BF16.F32.PACK_AB R223, RZ, R223 ;  /* 0x000000dfffdf723e */ /* 0x000fca00000010ff */
[----:B------:R1:W-:Y:S01]  /*45e0*/  @P4 STG.E.U16 desc[UR36][R6.64+0x2], R223 ;  /* 0x000002df06004986 */ /* 0x0003e2000c101524 */
[----:B------:R-:W-:Y:S05]  /*45f0*/  @!P2 BRA `(.L_x_35) ;  /* 0x000000000004a947 */ /* 0x000fea0003800000 */
[----:B------:R3:W5:Y:S02]  /*4600*/  LDG.E.LTC128B.U16 R222, desc[UR36][R10.64+0x10] ;  /* 0x000010240ade7981 */ /* 0x000764000c1e1520 */
.L_x_35:
[----:B------:R-:W-:Y:S05]  /*4610*/  BSYNC B1 ;  /* 0x0000000000017941 */ /* 0x000fea0003800000 */
.L_x_34:
[----:B------:R-:W4:Y:S01]  /*4620*/  LDL.LU R224, [R1+0x10] ;  /* 0x0000100001e07983 */ /* 0x000f220000300800 */
[----:B-1---5:R-:W-:Y:S01]  /*4630*/  SHF.L.U32 R223, R222, 0x10, RZ ;  /* 0x00000010dedf7819 */ /* 0x022fe200000006ff */
[----:B------:R-:W-:Y:S01]  /*4640*/  BSSY B1, `(.L_x_36) ;  /* 0x0000008000017945 */ /* 0x000fe20003800000 */
[----:B------:R-:W-:-:S03]  /*4650*/  ISETP.GT.AND P3, PT, R0, 0x9, P0 ;  /* 0x000000090000780c */ /* 0x000fc60000764270 */
[----:B------:R-:W-:-:S04]  /*4660*/  FMUL R223, R223, R16 ;  /* 0x00000010dfdf7220 */ /* 0x000fc80000400000 */
[----:B----4-:R-:W-:-:S05]  /*4670*/  FFMA R223, R224, R2, R223 ;  /* 0x00000002e0df7223 */ /* 0x010fca00000000df */
[----:B------:R-:W-:-:S05]  /*4680*/  F2FP.BF16.F32.PACK_AB R223, RZ, R223 ;  /* 0x000000dfffdf723e */ /* 0x000fca00000010ff */
[----:B------:R1:W-:Y:S01]  /*4690*/  @P2 STG.E.U16 desc[UR36][R4.64+0x10], R223 ;  /* 0x000010df04002986 */ /* 0x0003e2000c101524 */
[----:B------:R-:W-:Y:S05]  /*46a0*/  @!P3 BRA `(.L_x_37) ;  /* 0x000000000004b947 */ /* 0x000fea0003800000 */
[----:B------:R4:W5:Y:S02]  /*46b0*/  LDG.E.LTC128B.U16 R222, desc[UR36][R10.64+0x12] ;  /* 0x000012240ade7981 */ /* 0x000964000c1e1520 */
.L_x_37:
[----:B------:R-:W-:Y:S05]  /*46c0*/  BSYNC B1 ;  /* 0x0000000000017941 */ /* 0x000fea0003800000 */
.L_x_36:
[----:B------:R-:W2:Y:S01]  /*46d0*/  LDL.LU R224, [R1+0x14] ;  /* 0x0000140001e07983 */ /* 0x000ea20000300800 */
[----:B-1---5:R-:W-:Y:S01]  /*46e0*/  IMAD.U32 R223, R222, 0x10000, RZ ;  /* 0x00010000dedf7824 */ /* 0x022fe200078e00ff */
[----:B------:R-:W-:Y:S01]  /*46f0*/  ISETP.GT.AND P2, PT, R0, 0x8, P1 ;  /* 0x000000080000780c */ /* 0x000fe20000f44270 */
[----:B------:R-:W-:Y:S02]  /*4700*/  BSSY B1, `(.L_x_38) ;  /* 0x0000007000017945 */ /* 0x000fe40003800000 */
[----:B------:R-:W-:-:S04]  /*4710*/  FMUL R223, R223, R16 ;  /* 0x00000010dfdf7220 */ /* 0x000fc80000400000 */
[----:B--2---:R-:W-:-:S05]  /*4720*/  FFMA R223, R224, R2, R223 ;  /* 0x00000002e0df7223 */ /* 0x004fca00000000df */
[----:B------:R-:W-:-:S05]  /*4730*/  F2FP.BF16.F32.PACK_AB R223, RZ, R223 ;  /* 0x000000dfffdf723e */ /* 0x000fca00000010ff */
[----:B------:R1:W-:Y:S01]  /*4740*/  @P3 STG.E.U16 desc[UR36][R4.64+0x12], R223 ;  /* 0x000012df04003986 */ /* 0x0003e2000c101524 */
[----:B------:R-:W-:Y:S05]  /*4750*/  @!P2 BRA `(.L_x_39) ;  /* 0x000000000004a947 */ /* 0x000fea0003800000 */
[----:B------:R2:W5:Y:S02]  /*4760*/  LDG.E.LTC128B.U16 R222, desc[UR36][R8.64+0x10] ;  /* 0x0000102408de7981 */ /* 0x000564000c1e1520 */
.L_x_39:
[----:B------:R-:W-:Y:S05]  /*4770*/  BSYNC B1 ;  /* 0x0000000000017941 */ /* 0x000fea0003800000 */
.L_x_38:
        /* <DEDUP_REMOVED lines=10> */
.L_x_41:
[----:B------:R-:W-:Y:S05]  /*4820*/  BSYNC B1 ;  /* 0x0000000000017941 */ /* 0x000fea0003800000 */
.L_x_40:
        /* <DEDUP_REMOVED lines=10> */
.L_x_43:
[----:B------:R-:W-:Y:S05]  /*48d0*/  BSYNC B1 ;  /* 0x0000000000017941 */ /* 0x000fea0003800000 */
.L_x_42:
        /* <DEDUP_REMOVED lines=10> */
.L_x_45:
[----:B------:R-:W-:Y:S05]  /*4980*/  BSYNC B1 ;  /* 0x0000000000017941 */ /* 0x000fea0003800000 */
.L_x_44:
        /* <DEDUP_REMOVED lines=10> */
.L_x_47:
[----:B------:R-:W-:Y:S05]  /*4a30*/  BSYNC B1 ;  /* 0x0000000000017941 */ /* 0x000fea0003800000 */
.L_x_46:
[----:B------:R-:W3:Y:S01]  /*4a40*/  LDL.LU R224, [R1+0x28] ;  /* 0x0000280001e07983 */ /* 0x000ee20000300800 */
[----:B-1---5:R-:W-:Y:S01]  /*4a50*/  SHF.L.U32 R223, R222, 0x10, RZ ;  /* 0x00000010dedf7819 */ /* 0x022fe200000006ff */
[----:B------:R-:W-:Y:S01]  /*4a60*/  BSSY B1, `(.L_x_48) ;  /* 0x0000008000017945 */ /* 0x000fe20003800000 */
[----:B------:R-:W-:-:S03]  /*4a70*/  ISETP.GT.AND P3, PT, R0, 0x11, P1 ;  /* 0x000000110000780c */ /* 0x000fc60000f64270 */
[----:B------:R-:W-:-:S04]  /*4a80*/  FMUL R223, R223, R16 ;  /* 0x00000010dfdf7220 */ /* 0x000fc80000400000 */
[----:B---3--:R-:W-:-:S05]  /*4a90*/  FFMA R223, R224, R2, R223 ;  /* 0x00000002e0df7223 */ /* 0x008fca00000000df */
[----:B------:R-:W-:-:S05]  /*4aa0*/  F2FP.BF16.F32.PACK_AB R223, RZ, R223 ;  /* 0x000000dfffdf723e */ /* 0x000fca00000010ff */
[----:B------:R1:W-:Y:S01]  /*4ab0*/  @P2 STG.E.U16 desc[UR36][R6.64+0x20], R223 ;  /* 0x000020df06002986 */ /* 0x0003e2000c101524 */
[----:B------:R-:W-:Y:S05]  /*4ac0*/  @!P3 BRA `(.L_x_49) ;  /* 0x000000000004b947 */ /* 0x000fea0003800000 */
[----:B------:R3:W5:Y:S02]  /*4ad0*/  LDG.E.LTC128B.U16 R222, desc[UR36][R8.64+0x22] ;  /* 0x0000222408de7981 */ /* 0x000764000c1e1520 */
.L_x_49:
[----:B------:R-:W-:Y:S05]  /*4ae0*/  BSYNC B1 ;  /* 0x0000000000017941 */ /* 0x000fea0003800000 */
.L_x_48:
        /* <DEDUP_REMOVED lines=10> */
.L_x_51:
[----:B------:R-:W-:Y:S05]  /*4b90*/  BSYNC B1 ;  /* 0x0000000000017941 */ /* 0x000fea0003800000 */
.L_x_50:
        /* <DEDUP_REMOVED lines=10> */
.L_x_53:
[----:B------:R-:W-:Y:S05]  /*4c40*/  BSYNC B1 ;  /* 0x0000000000017941 */ /* 0x000fea0003800000 */
.L_x_52:
        /* <DEDUP_REMOVED lines=10> */
.L_x_55:
[----:B------:R-:W-:Y:S05]  /*4cf0*/  BSYNC B1 ;  /* 0x0000000000017941 */ /* 0x000fea0003800000 */
.L_x_54:
        /* <DEDUP_REMOVED lines=10> */
.L_x_57:
[----:B------:R-:W-:Y:S05]  /*4da0*/  BSYNC B1 ;  /* 0x0000000000017941 */ /* 0x000fea0003800000 */
.L_x_56:
        /* <DEDUP_REMOVED lines=10> */
.L_x_59:
[----:B------:R-:W-:Y:S05]  /*4e50*/  BSYNC B1 ;  /* 0x0000000000017941 */ /* 0x000fea0003800000 */
.L_x_58:
        /* <DEDUP_REMOVED lines=10> */
.L_x_61:
[----:B------:R-:W-:Y:S05]  /*4f00*/  BSYNC B1 ;  /* 0x0000000000017941 */ /* 0x000fea0003800000 */
.L_x_60:
        /* <DEDUP_REMOVED lines=10> */
.L_x_63:
[----:B------:R-:W-:Y:S05]  /*4fb0*/  BSYNC B1 ;  /* 0x0000000000017941 */ /* 0x000fea0003800000 */
.L_x_62:
        /* <DEDUP_REMOVED lines=10> */
.L_x_65:
[----:B------:R-:W-:Y:S05]  /*5060*/  BSYNC B1 ;  /* 0x0000000000017941 */ /* 0x000fea0003800000 */
.L_x_64:
        /* <DEDUP_REMOVED lines=10> */
.L_x_67:
[----:B------:R-:W-:Y:S05]  /*5110*/  BSYNC B1 ;  /* 0x0000000000017941 */ /* 0x000fea0003800000 */
.L_x_66:
        /* <DEDUP_REMOVED lines=10> */
.L_x_69:
[----:B------:R-:W-:Y:S05]  /*51c0*/  BSYNC B1 ;  /* 0x0000000000017941 */ /* 0x000fea0003800000 */
.L_x_68:
        /* <DEDUP_REMOVED lines=10> */
.L_x_71:
[----:B------:R-:W-:Y:S05]  /*5270*/  BSYNC B1 ;  /* 0x0000000000017941 */ /* 0x000fea0003800000 */
.L_x_70:
        /* <DEDUP_REMOVED lines=10> */
.L_x_73:
[----:B------:R-:W-:Y:S05]  /*5320*/  BSYNC B1 ;  /* 0x0000000000017941 */ /* 0x000fea0003800000 */
.L_x_72:
        /* <DEDUP_REMOVED lines=10> */
.L_x_75:
[----:B------:R-:W-:Y:S05]  /*53d0*/  BSYNC B1 ;  /* 0x0000000000017941 */ /* 0x000fea0003800000 */
.L_x_74:
        /* <DEDUP_REMOVED lines=10> */
.L_x_77:
[----:B------:R-:W-:Y:S05]  /*5480*/  BSYNC B1 ;  /* 0x0000000000017941 */ /* 0x000fea0003800000 */
.L_x_76:
        /* <DEDUP_REMOVED lines=10> */
.L_x_79:
[----:B------:R-:W-:Y:S05]  /*5530*/  BSYNC B1 ;  /* 0x0000000000017941 */ /* 0x000fea0003800000 */
.L_x_78:
        /* <DEDUP_REMOVED lines=10> */
.L_x_81:
[----:B------:R-:W-:Y:S05]  /*55e0*/  BSYNC B1 ;  /* 0x0000000000017941 */ /* 0x000fea0003800000 */
.L_x_80:
        /* <DEDUP_REMOVED lines=10> */
.L_x_83:
[----:B------:R-:W-:Y:S05]  /*5690*/  BSYNC B1 ;  /* 0x0000000000017941 */ /* 0x000fea0003800000 */
.L_x_82:
        /* <DEDUP_REMOVED lines=10> */
.L_x_85:
[----:B------:R-:W-:Y:S05]  /*5740*/  BSYNC B1 ;  /* 0x0000000000017941 */ /* 0x000fea0003800000 */
.L_x_84:
        /* <DEDUP_REMOVED lines=10> */
.L_x_87:
[----:B------:R-:W-:Y:S05]  /*57f0*/  BSYNC B1 ;  /* 0x0000000000017941 */ /* 0x000fea0003800000 */
.L_x_86:
        /* <DEDUP_REMOVED lines=10> */
.L_x_89:
[----:B------:R-:W-:Y:S05]  /*58a0*/  BSYNC B1 ;  /* 0x0000000000017941 */ /* 0x000fea0003800000 */
.L_x_88:
        /* <DEDUP_REMOVED lines=10> */
.L_x_91:
[----:B------:R-:W-:Y:S05]  /*5950*/  BSYNC B1 ;  /* 0x0000000000017941 */ /* 0x000fea0003800000 */
.L_x_90:
        /* <DEDUP_REMOVED lines=10> */
.L_x_93:
[----:B------:R-:W-:Y:S05]  /*5a00*/  BSYNC B1 ;  /* 0x0000000000017941 */ /* 0x000fea0003800000 */
.L_x_92:
        /* <DEDUP_REMOVED lines=10> */
.L_x_95:
[----:B------:R-:W-:Y:S05]  /*5ab0*/  BSYNC B1 ;  /* 0x0000000000017941 */ /* 0x000fea0003800000 */
.L_x_94:
        /* <DEDUP_REMOVED lines=10> */
.L_x_97:
[----:B------:R-:W-:Y:S05]  /*5b60*/  BSYNC B1 ;  /* 0x0000000000017941 */ /* 0x000fea0003800000 */
.L_x_96:
        /* <DEDUP_REMOVED lines=10> */
.L_x_99:
[----:B------:R-:W-:Y:S05]  /*5c10*/  BSYNC B1 ;  /* 0x0000000000017941 */ /* 0x000fea0003800000 */
.L_x_98:
        /* <DEDUP_REMOVED lines=10> */
.L_x_101:
[----:B------:R-:W-:Y:S05]  /*5cc0*/  BSYNC B1 ;  /* 0x0000000000017941 */ /* 0x000fea0003800000 */
.L_x_100:
        /* <DEDUP_REMOVED lines=10> */
.L_x_103:
[----:B------:R-:W-:Y:S05]  /*5d70*/  BSYNC B1 ;  /* 0x0000000000017941 */ /* 0x000fea0003800000 */
.L_x_102:
        /* <DEDUP_REMOVED lines=10> */
.L_x_105:
[----:B------:R-:W-:Y:S05]  /*5e20*/  BSYNC B1 ;  /* 0x0000000000017941 */ /* 0x000fea0003800000 */
.L_x_104:
        /* <DEDUP_REMOVED lines=10> */
.L_x_107:
[----:B------:R-:W-:Y:S05]  /*5ed0*/  BSYNC B1 ;  /* 0x0000000000017941 */ /* 0x000fea0003800000 */
.L_x_106:
        /* <DEDUP_REMOVED lines=10> */
.L_x_109:
[----:B------:R-:W-:Y:S05]  /*5f80*/  BSYNC B1 ;  /* 0x0000000000017941 */ /* 0x000fea0003800000 */
.L_x_108:
        /* <DEDUP_REMOVED lines=10> */
.L_x_111:
[----:B------:R-:W-:Y:S05]  /*6030*/  BSYNC B1 ;  /* 0x0000000000017941 */ /* 0x000fea0003800000 */
.L_x_110:
        /* <DEDUP_REMOVED lines=10> */
.L_x_113:
[----:B------:R-:W-:Y:S05]  /*60e0*/  BSYNC B1 ;  /* 0x0000000000017941 */ /* 0x000fea0003800000 */
.L_x_112:
        /* <DEDUP_REMOVED lines=10> */
.L_x_115:
[----:B------:R-:W-:Y:S05]  /*6190*/  BSYNC B1 ;  /* 0x0000000000017941 */ /* 0x000fea0003800000 */
.L_x_114:
        /* <DEDUP_REMOVED lines=10> */
.L_x_117:
[----:B------:R-:W-:Y:S05]  /*6240*/  BSYNC B1 ;  /* 0x0000000000017941 */ /* 0x000fea0003800000 */
.L_x_116:
        /* <DEDUP_REMOVED lines=10> */
.L_x_119:
[----:B------:R-:W-:Y:S05]  /*62f0*/  BSYNC B1 ;  /* 0x0000000000017941 */ /* 0x000fea0003800000 */
.L_x_118:
        /* <DEDUP_REMOVED lines=10> */
.L_x_121:
[----:B------:R-:W-:Y:S05]  /*63a0*/  BSYNC B1 ;  /* 0x0000000000017941 */ /* 0x000fea0003800000 */
.L_x_120:
        /* <DEDUP_REMOVED lines=10> */
.L_x_123:
[----:B------:R-:W-:Y:S05]  /*6450*/  BSYNC B1 ;  /* 0x0000000000017941 */ /* 0x000fea0003800000 */
.L_x_122:
        /* <DEDUP_REMOVED lines=10> */
.L_x_125:
[----:B------:R-:W-:Y:S05]  /*6500*/  BSYNC B1 ;  /* 0x0000000000017941 */ /* 0x000fea0003800000 */
.L_x_124:
        /* <DEDUP_REMOVED lines=10> */
.L_x_127:
[----:B------:R-:W-:Y:S05]  /*65b0*/  BSYNC B1 ;  /* 0x0000000000017941 */ /* 0x000fea0003800000 */
.L_x_126:
        /* <DEDUP_REMOVED lines=10> */
.L_x_129:
[----:B------:R-:W-:Y:S05]  /*6660*/  BSYNC B1 ;  /* 0x0000000000017941 */ /* 0x000fea0003800000 */
.L_x_128:
        /* <DEDUP_REMOVED lines=10> */
.L_x_131:
[----:B------:R-:W-:Y:S05]  /*6710*/  BSYNC B1 ;  /* 0x0000000000017941 */ /* 0x000fea0003800000 */
.L_x_130:
        /* <DEDUP_REMOVED lines=10> */
.L_x_133:
[----:B------:R-:W-:Y:S05]  /*67c0*/  BSYNC B1 ;  /* 0x0000000000017941 */ /* 0x000fea0003800000 */
.L_x_132:
        /* <DEDUP_REMOVED lines=10> */
.L_x_135:
[----:B------:R-:W-:Y:S05]  /*6870*/  BSYNC B1 ;  /* 0x0000000000017941 */ /* 0x000fea0003800000 */
.L_x_134:
        /* <DEDUP_REMOVED lines=10> */
.L_x_137:
[----:B------:R-:W-:Y:S05]  /*6920*/  BSYNC B1 ;  /* 0x0000000000017941 */ /* 0x000fea0003800000 */
.L_x_136:
        /* <DEDUP_REMOVED lines=10> */
.L_x_139:
[----:B------:R-:W-:Y:S05]  /*69d0*/  BSYNC B1 ;  /* 0x0000000000017941 */ /* 0x000fea0003800000 */
.L_x_138:
        /* <DEDUP_REMOVED lines=10> */
.L_x_141:
[----:B------:R-:W-:Y:S05]  /*6a80*/  BSYNC B1 ;  /* 0x0000000000017941 */ /* 0x000fea0003800000 */
.L_x_140:
        /* <DEDUP_REMOVED lines=10> */
.L_x_143:
[----:B------:R-:W-:Y:S05]  /*6b30*/  BSYNC B1 ;  /* 0x0000000000017941 */ /* 0x000fea0003800000 */
.L_x_142:
        /* <DEDUP_REMOVED lines=10> */
.L_x_145:
[----:B------:R-:W-:Y:S05]  /*6be0*/  BSYNC B1 ;  /* 0x0000000000017941 */ /* 0x000fea0003800000 */
.L_x_144:
        /* <DEDUP_REMOVED lines=10> */
.L_x_147:
[----:B------:R-:W-:Y:S05]  /*6c90*/  BSYNC B1 ;  /* 0x0000000000017941 */ /* 0x000fea0003800000 */
.L_x_146:
        /* <DEDUP_REMOVED lines=10> */
.L_x_149:
[----:B------:R-:W-:Y:S05]  /*6d40*/  BSYNC B1 ;  /* 0x0000000000017941 */ /* 0x000fea0003800000 */
.L_x_148:
[----:B0-234-:R-:W2:Y:S01]  /*6d50*/  LDL.LU R10, [R1+0xf4] ;  /* 0x0000f400010a7983 */ /* 0x01dea20000300800 */
[----:B-----5:R-:W-:Y:S01]  /*6d60*/  IMAD.U32 R11, R222, 0x10000, RZ ;  /* 0x00010000de0b7824 */ /* 0x020fe200078e00ff */
        /* <DEDUP_REMOVED lines=8> */
.L_x_151:
[----:B------:R-:W-:Y:S05]  /*6df0*/  BSYNC B1 ;  /* 0x0000000000017941 */ /* 0x000fea0003800000 */
.L_x_150:
[----:B------:R-:W3:Y:S01]  /*6e00*/  LDL.LU R10, [R1+0xf8] ;  /* 0x0000f800010a7983 */ /* 0x000ee20000300800 */
[----:B0----5:R-:W-:Y:S01]  /*6e10*/  IMAD.U32 R11, R222, 0x10000, RZ ;  /* 0x00010000de0b7824 */ /* 0x021fe200078e00ff */
[----:B------:R-:W-:Y:S01]  /*6e20*/  ISETP.GT.AND P1, PT, R0, 0x79, P1 ;  /* 0x000000790000780c */ /* 0x000fe20000f24270 */
[----:B------:R-:W-:Y:S01]  /*6e30*/  BSSY B1, `(.L_x_152) ;  /* 0x0000009000017945 */ /* 0x000fe20003800000 */
[----:B------:R-:W-:Y:S01]  /*6e40*/  IADD3 R224, P0, R17, 0x80, RZ ;  /* 0x0000008011e07810 */ /* 0x000fe20007f1e0ff */
[----:B------:R-:W-:-:S04]  /*6e50*/  FMUL R11, R11, R16 ;  /* 0x000000100b0b7220 */ /* 0x000fc80000400000 */
[----:B-1----:R-:W-:Y:S02]  /*6e60*/  IMAD.X R223, RZ, RZ, UR7, P0 ;  /* 0x00000007ffdf7e24 */ /* 0x002fe400080e06ff */
[----:B---3--:R-:W-:-:S05]  /*6e70*/  FFMA R11, R10, R2, R11 ;  /* 0x000000020a0b7223 */ /* 0x008fca000000000b */
[----:B------:R-:W-:-:S05]  /*6e80*/  F2FP.BF16.F32.PACK_AB R11, RZ, R11 ;  /* 0x0000000bff0b723e */ /* 0x000fca00000010ff */
[----:B------:R0:W-:Y:S01]  /*6e90*/  @P2 STG.E.U16 desc[UR36][R6.64+0xf0], R11 ;  /* 0x0000f00b06002986 */ /* 0x0001e2000c101524 */
[----:B------:R-:W-:Y:S05]  /*6ea0*/  @!P1 BRA `(.L_x_153) ;  /* 0x0000000000049947 */ /* 0x000fea0003800000 */
[----:B------:R1:W5:Y:S02]  /*6eb0*/  LDG.E.LTC128B.U16 R222, desc[UR36][R8.64+0xf2] ;  /* 0x0000f22408de7981 */ /* 0x000364000c1e1520 */
.L_x_153:
[----:B------:R-:W-:Y:S05]  /*6ec0*/  BSYNC B1 ;  /* 0x0000000000017941 */ /* 0x000fea0003800000 */
.L_x_152:
[----:B------:R-:W3:Y:S01]  /*6ed0*/  LDL.LU R10, [R1+0xfc] ;  /* 0x0000fc00010a7983 */ /* 0x000ee20000300800 */
[----:B-12--5:R-:W-:Y:S01]  /*6ee0*/  SHF.L.U32 R9, R222, 0x10, RZ ;  /* 0x00000010de097819 */ /* 0x026fe200000006ff */
[----:B------:R-:W-:Y:S01]  /*6ef0*/  IMAD R223, R223, R14, RZ ;  /* 0x0000000edfdf7224 */ /* 0x000fe200078e02ff */
[----:B------:R-:W-:-:S03]  /*6f00*/  ISETP.GT.AND P0, PT, R3, 0x80, PT ;  /* 0x000000800300780c */ /* 0x000fc60003f04270 */
[----:B0-----:R-:W-:Y:S01]  /*6f10*/  FMUL R11, R9, R16 ;  /* 0x00000010090b7220 */ /* 0x001fe20000400000 */
[----:B------:R-:W-:Y:S01]  /*6f20*/  IMAD R223, R224, R15, R223 ;  /* 0x0000000fe0df7224 */ /* 0x000fe200078e02df */
[----:B------:R-:W-:Y:S01]  /*6f30*/  ISETP.GT.AND P4, PT, R0, RZ, P0 ;  /* 0x000000ff0000720c */ /* 0x000fe20000784270 */
[----:B------:R-:W-:-:S04]  /*6f40*/  IMAD.WIDE.U32 R8, R224, R14, R20 ;  /* 0x0000000ee0087225 */ /* 0x000fc800078e0014 */
[----:B------:R-:W-:Y:S02]  /*6f50*/  IMAD.IADD R9, R9, 0x1, R223 ;  /* 0x0000000109097824 */ /* 0x000fe400078e02df */
[----:B---3--:R-:W-:Y:S01]  /*6f60*/  FFMA R11, R10, R2, R11 ;  /* 0x000000020a0b7223 */ /* 0x008fe2000000000b */
[----:B------:R-:W-:-:S04]  /*6f70*/  LEA R10, P2, R8, R12, 0x1 ;  /* 0x0000000c080a7211 */ /* 0x000fc800078408ff */
[----:B------:R-:W-:Y:S02]  /*6f80*/  F2FP.BF16.F32.PACK_AB R225, RZ, R11 ;  /* 0x0000000bffe1723e */ /* 0x000fe400000010ff */
[----:B------:R-:W-:Y:S02]  /*6f90*/  LEA.HI.X R11, R8, R13, R9, 0x1, P2 ;  /* 0x0000000d080b7211 */ /* 0x000fe400010f0c09 */
[----:B------:R-:W-:-:S05]  /*6fa0*/  PRMT R227, R225, 0x7610, R227 ;  /* 0x00007610e1e37816 */ /* 0x000fca00000000e3 */
[----:B------:R0:W-:Y:S04]  /*6fb0*/  @P1 STG.E.U16 desc[UR36][R6.64+0xf2], R227 ;  /* 0x0000f2e306001986 */ /* 0x0001e8000c101524 */
[----:B------:R1:W2:Y:S01]  /*6fc0*/  @P4 LDG.E.LTC128B.U16 R222, desc[UR36][R10.64] ;  /* 0x000000240ade4981 */ /* 0x0002a2000c1e1520 */
[----:B------:R-:W-:Y:S01]  /*6fd0*/  IMAD.U32 R226, RZ, RZ, UR8 ;  /* 0x00000008ffe27e24 */ /* 0x000fe2000f8e00ff */
[----:B------:R-:W-:Y:S01]  /*6fe0*/  MOV R8, UR9 ;  /* 0x0000000900087c02 */ /* 0x000fe20008000f00 */
[----:B------:R-:W-:Y:S01]  /*6ff0*/  IMAD.U32 R225, RZ, RZ, UR8 ;  /* 0x00000008ffe17e24 */ /* 0x000fe2000f8e00ff */
[----:B------:R-:W-:Y:S01]  /*7000*/  ISETP.GT.AND P2, PT, R0, 0x1, P0 ;  /* 0x000000010000780c */ /* 0x000fe20000744270 */
[----:B------:R-:W-:Y:S01]  /*7010*/  IMAD.SHL.U32 R226, R226, 0x100, RZ ;  /* 0x00000100e2e27824 */ /* 0x000fe200078e00ff */
[----:B------:R-:W-:Y:S02]  /*7020*/  BSSY B1, `(.L_x_154) ;  /* 0x0000011000017945 */ /* 0x000fe40003800000 */
[----:B------:R-:W-:-:S02]  /*7030*/  SHF.L.U64.HI R225, R225, 0x8, R8 ;  /* 0x00000008e1e17819 */ /* 0x000fc40000010208 */
[----:B0-----:R-:W-:Y:S01]  /*7040*/  IADD3 R6, P1, R226, R4, RZ ;  /* 0x00000004e2067210 */ /* 0x001fe20007f3e0ff */
[----:B-1----:R-:W-:-:S04]  /*7050*/  IMAD.WIDE.U32 R10, R224, R14, R18 ;  /* 0x0000000ee00a7225 */ /* 0x002fc800078e0012 */
[----:B------:R-:W-:Y:S02]  /*7060*/  IMAD.X R7, R225, 0x1, R5, P1 ;  /* 0x00000001e1077824 */ /* 0x000fe400008e0605 */
[----:B------:R-:W-:Y:S02]  /*7070*/  IMAD.IADD R11, R223, 0x1, R11 ;  /* 0x00000001df0b7824 */ /* 0x000fe400078e020b */
[----:B------:R-:W-:-:S04]  /*7080*/  IMAD.WIDE.U32 R10, R22, UR43, R10 ;  /* 0x0000002b160a7c25 */ /* 0x000fc8000f8e000a */
[----:B------:R-:W-:Y:S01]  /*7090*/  IMAD.IADD R11, R23, 0x1, R11 ;  /* 0x00000001170b7824 */ /* 0x000fe200078e020b */
[----:B------:R-:W-:Y:S01]  /*70a0*/  LEA R8, P3, R10, R12, 0x1 ;  /* 0x0000000c0a087211 */ /* 0x000fe200078608ff */
[----:B--2---:R-:W-:-:S04]  /*70b0*/  IMAD.U32 R9, R222, 0x10000, RZ ;  /* 0x00010000de097824 */ /* 0x004fc800078e00ff */
[----:B------:R-:W-:-:S04]  /*70c0*/  FMUL R9, R9, R16 ;  /* 0x0000001009097220 */ /* 0x000fc80000400000 */
[----:B------:R-:W-:-:S05]  /*70d0*/  FFMA R9, R152, R2, R9 ;  /* 0x0000000298097223 */ /* 0x000fca0000000009 */
[----:B------:R-:W-:Y:S02]  /*70e0*/  F2FP.BF16.F32.PACK_AB R152, RZ, R9 ;  /* 0x00000009ff98723e */ /* 0x000fe400000010ff */
[----:B------:R-:W-:-:S03]  /*70f0*/  LEA.HI.X R9, R10, R13, R11, 0x1, P3 ;  /* 0x0000000d0a097211 */ /* 0x000fc600018f0c0b */
[----:B------:R0:W-:Y:S01]  /*7100*/  @P4 STG.E.U16 desc[UR36][R6.64], R152 ;  /* 0x0000009806004986 */ /* 0x0001e2000c101524 */
[----:B------:R-:W-:Y:S05]  /*7110*/  @!P2 BRA `(.L_x_155) ;  /* 0x000000000004a947 */ /* 0x000fea0003800000 */
[----:B------:R1:W5:Y:S02]  /*7120*/  LDG.E.LTC128B.U16 R222, desc[UR36][R8.64+0x2] ;  /* 0x0000022408de7981 */ /* 0x000364000c1e1520 */
.L_x_155:
[----:B------:R-:W-:Y:S05]  /*7130*/  BSYNC B1 ;  /* 0x0000000000017941 */ /* 0x000fea0003800000 */
.L_x_154:
[----:B-----5:R-:W-:Y:S01]  /*7140*/  IMAD.U32 R11, R222, 0x10000, RZ ;  /* 0x00010000de0b7824 */ /* 0x020fe200078e00ff */
[----:B------:R-:W-:Y:S01]  /*7150*/  ISETP.GT.AND P1, PT, R3, 0x88, PT ;  /* 0x000000880300780c */ /* 0x000fe20003f24270 */
[----:B------:R-:W-:Y:S02]  /*7160*/  BSSY B1, `(.L_x_156) ;  /* 0x0000010000017945 */ /* 0x000fe40003800000 */
[----:B0-----:R-:W-:Y:S01]  /*7170*/  FMUL R152, R11, R16 ;  /* 0x000000100b987220 */ /* 0x001fe20000400000 */
[----:B------:R-:W-:Y:S01]  /*7180*/  IMAD.WIDE.U32 R10, R224, R14, R218 ;  /* 0x0000000ee00a7225 */ /* 0x000fe200078e00da */
[----:B------:R-:W-:-:S03]  /*7190*/  ISETP.GT.AND P3, PT, R0, RZ, P1 ;  /* 0x000000ff0000720c */ /* 0x000fc60000f64270 */
[----:B------:R-:W-:Y:S01]  /*71a0*/  FFMA R153, R153, R2, R152 ;  /* 0x0000000299997223 */ /* 0x000fe20000000098 */
[----:B------:R-:W-:Y:S01]  /*71b0*/  IMAD.IADD R223, R223, 0x1, R11 ;  /* 0x00000001dfdf7824 */ /* 0x000fe200078e020b */
[-C--:B------:R-:W-:Y:S02]  /*71c0*/  IADD3 R11, P4, R216, R10.reuse, RZ ;  /* 0x0000000ad80b7210 */ /* 0x080fe40007f9e0ff */
[----:B------:R-:W-:Y:S02]  /*71d0*/  IADD3 R152, P5, R18, R10, RZ ;  /* 0x0000000a12987210 */ /* 0x000fe40007fbe0ff */
[----:B------:R-:W-:Y:S02]  /*71e0*/  F2FP.BF16.F32.PACK_AB R227, RZ, R153 ;  /* 0x00000099ffe3723e */ /* 0x000fe400000010ff */
[----:B------:R-:W-:Y:S02]  /*71f0*/  IADD3.X R224, R223, R21, RZ, P4, !PT ;  /* 0x00000015dfe07210 */ /* 0x000fe400027fe4ff */
[C---:B------:R-:W-:Y:S01]  /*7200*/  LEA R10, P4, R11.reuse, R12, 0x1 ;  /* 0x0000000c0b0a7211 */ /* 0x040fe200078808ff */
[----:B------:R0:W-:Y:S03]  /*7210*/  @P2 STG.E.U16 desc[UR36][R6.64+0x2], R227 ;  /* 0x000002e306002986 */ /* 0x0001e6000c101524 */
[----:B------:R-:W-:-:S02]  /*7220*/  LEA.HI.X R11, R11, R13, R224, 0x1, P4 ;  /* 0x0000000d0b0b7211 */ /* 0x000fc400020f0ce0 */
[----:B------:R-:W-:Y:S01]  /*7230*/  PRMT R224, R222, 0x7610, R224 ;  /* 0x00007610dee07816 */ /* 0x000fe200000000e0 */
[----:B------:R-:W-:Y:S06]  /*7240*/  @!P3 BRA `(.L_x_157) ;  /* 0x000000000004b947 */ /* 0x000fec0003800000 */
[----:B------:R2:W5:Y:S02]  /*7250*/  LDG.E.LTC128B.U16 R224, desc[UR36][R10.64] ;  /* 0x000000240ae07981 */ /* 0x000564000c1e1520 */
.L_x_157:
[----:B------:R-:W-:Y:S05]  /*7260*/  BSYNC B1 ;  /* 0x0000000000017941 */ /* 0x000fea0003800000 */
.L_x_156:
[----:B--2--5:R-:W-:Y:S01]  /*7270*/  IMAD.U32 R11, R224, 0x10000, RZ ;  /* 0x00010000e00b7824 */ /* 0x024fe200078e00ff */
[----:B------:R-:W-:Y:S01]  /*7280*/  IADD3 R222, P4, R6, R221, RZ ;  /* 0x000000dd06de7210 */ /* 0x000fe20007f9e0ff */
[----:B------:R-:W-:Y:S01]  /*7290*/  IMAD.X R153, R19, 0x1, R223, P5 ;  /* 0x0000000113997824 */ /* 0x000fe200028e06df */
[----:B------:R-:W-:Y:S01]  /*72a0*/  ISETP.GT.AND P2, PT, R0, 0x1, P1 ;  /* 0x000000010000780c */ /* 0x000fe20000f44270 */
[----:B------:R-:W-:Y:S01]  /*72b0*/  FMUL R11, R11, R16 ;  /* 0x000000100b0b7220 */ /* 0x000fe20000400000 */
[----:B------:R-:W-:Y:S01]  /*72c0*/  BSSY B1, `(.L_x_158) ;  /* 0x000000b000017945 */ /* 0x000fe20003800000 */
[----:B------:R-:W-:Y:S02]  /*72d0*/  IMAD.X R223, R7, 0x1, R220, P4 ;  /* 0x0000000107df7824 */ /* 0x000fe400020e06dc */
[----:B------:R-:W-:Y:S01]  /*72e0*/  FFMA R11, R154, R2, R11 ;  /* 0x000000029a0b7223 */ /* 0x000fe2000000000b */
[----:B------:R-:W-:-:S04]  /*72f0*/  IMAD.WIDE.U32 R152, R22, UR43, R152 ;  /* 0x0000002b16987c25 */ /* 0x000fc8000f8e0098 */
[----:B------:R-:W-:Y:S01]  /*7300*/  F2FP.BF16.F32.PACK_AB R154, RZ, R11 ;  /* 0x0000000bff9a723e */ /* 0x000fe200000010ff */
[----:B------:R-:W-:Y:S01]  /*7310*/  IMAD.IADD R153, R23, 0x1, R153 ;  /* 0x0000000117997824 */ /* 0x000fe200078e0299 */
[----:B------:R-:W-:-:S03]  /*7320*/  LEA R10, P5, R152, R12, 0x1 ;  /* 0x0000000c980a7211 */ /* 0x000fc600078a08ff */
[----:B------:R2:W-:Y:S01]  /*7330*/  @P3 STG.E.U16 desc[UR36][R222.64], R154 ;  /* 0x0000009ade003986 */ /* 0x0005e2000c101524 */
[----:B------:R-:W-:Y:S01]  /*7340*/  LEA.HI.X R11, R152, R13, R153, 0x1, P5 ;  /* 0x0000000d980b7211 */ /* 0x000fe200028f0c99 */
[----:B------:R-:W-:Y:S08]  /*7350*/  @!P2 BRA `(.L_x_159) ;  /* 0x000000000004a947 */ /* 0x000ff00003800000 */
[----:B------:R3:W5:Y:S02]  /*7360*/  LDG.E.LTC128B.U16 R224, desc[UR36][R10.64+0x2] ;  /* 0x000002240ae07981 */ /* 0x000764000c1e1520 */
.L_x_159:
[----:B------:R-:W-:Y:S05]  /*7370*/  BSYNC B1 ;  /* 0x0000000000017941 */ /* 0x000fea0003800000 */
.L_x_158:
[----:B-----5:R-:W-:Y:S01]  /*7380*/  IMAD.U32 R153, R224, 0x10000, RZ ;  /* 0x00010000e0997824 */ /* 0x020fe200078e00ff */
[----:B------:R-:W-:Y:S01]  /*7390*/  ISETP.GT.AND P4, PT, R0, 0x8, P0 ;  /* 0x000000080000780c */ /* 0x000fe20000784270 */
[----:B------:R-:W-:Y:S02]  /*73a0*/  BSSY B1, `(.L_x_160) ;  /* 0x0000009000017945 */ /* 0x000fe40003800000 */
[----:B------:R-:W-:-:S04]  /*73b0*/  FMUL R152, R153, R16 ;  /* 0x0000001099987220 */ /* 0x000fc80000400000 */
[----:B------:R-:W-:Y:S01]  /*73c0*/  FFMA R155, R155, R2, R152 ;  /* 0x000000029b9b7223 */ /* 0x000fe20000000098 */
[----:B------:R-:W-:-:S04]  /*73d0*/  IADD3 R152, P3, R221, R6, RZ ;  /* 0x00000006dd987210 */ /* 0x000fc80007f7e0ff */
[----:B------:R-:W-:Y:S02]  /*73e0*/  F2FP.BF16.F32.PACK_AB R155, RZ, R155 ;  /* 0x0000009bff9b723e */ /* 0x000fe400000010ff */
[----:B------:R-:W-:-:S05]  /*73f0*/  IADD3.X R153, R220, R7, RZ, P3, !PT ;  /* 0x00000007dc997210 */ /* 0x000fca0001ffe4ff */
[----:B------:R4:W-:Y:S01]  /*7400*/  @P2 STG.E.U16 desc[UR36][R152.64+0x2], R155 ;  /* 0x0000029b98002986 */ /* 0x0009e2000c101524 */
[----:B------:R-:W-:Y:S05]  /*7410*/  @!P4 BRA `(.L_x_161) ;  /* 0x000000000004c947 */ /* 0x000fea0003800000 */
[----:B------:R0:W5:Y:S02]  /*7420*/  LDG.E.LTC128B.U16 R224, desc[UR36][R8.64+0x10] ;  /* 0x0000102408e07981 */ /* 0x000164000c1e1520 */
.L_x_161:
[----:B------:R-:W-:Y:S05]  /*7430*/  BSYNC B1 ;  /* 0x0000000000017941 */ /* 0x000fea0003800000 */
.L_x_160:
[----:B----45:R-:W-:Y:S01]  /*7440*/  IMAD.U32 R153, R224, 0x10000, RZ ;  /* 0x00010000e0997824 */ /* 0x030fe200078e00ff */
[----:B------:R-:W-:Y:S01]  /*7450*/  ISETP.GT.AND P2, PT, R0, 0x9, P0 ;  /* 0x000000090000780c */ /* 0x000fe20000744270 */
[----:B------:R-:W-:Y:S02]  /*7460*/  BSSY B1, `(.L_x_162) ;  /* 0x0000007000017945 */ /* 0x000fe40003800000 */
[----:B------:R-:W-:-:S04]  /*7470*/  FMUL R153, R153, R16 ;  /* 0x0000001099997220 */ /* 0x000fc80000400000 */
[----:B------:R-:W-:-:S05]  /*7480*/  FFMA R153, R156, R2, R153 ;  /* 0x000000029c997223 */ /* 0x000fca0000000099 */
[----:B------:R-:W-:-:S05]  /*7490*/  F2FP.BF16.F32.PACK_AB R153, RZ, R153 ;  /* 0x00000099ff99723e */ /* 0x000fca00000010ff */
[----:B------:R4:W-:Y:S01]  /*74a0*/  @P4 STG.E.U16 desc[UR36][R6.64+0x10], R153 ;  /* 0x0000109906004986 */ /* 0x0009e2000c101524 */
[----:B------:R-:W-:Y:S05]  /*74b0*/  @!P2 BRA `(.L_x_163) ;  /* 0x000000000004a947 */ /* 0x000fea0003800000 */
[----:B------:R0:W5:Y:S02]  /*74c0*/  LDG.E.LTC128B.U16 R224, desc[UR36][R8.64+0x12] ;  /* 0x0000122408e07981 */ /* 0x000164000c1e1520 */
.L_x_163:
[----:B------:R-:W-:Y:S05]  /*74d0*/  BSYNC B1 ;  /* 0x0000000000017941 */ /* 0x000fea0003800000 */
.L_x_162:
        /* <DEDUP_REMOVED lines=9> */
.L_x_165:
[----:B------:R-:W-:Y:S05]  /*7570*/  BSYNC B1 ;  /* 0x0000000000017941 */ /* 0x000fea0003800000 */
.L_x_164:
[----:B-----5:R-:W-:Y:S01]  /*7580*/  IMAD.U32 R153, R224, 0x10000, RZ ;  /* 0x00010000e0997824 */ /* 0x020fe200078e00ff */
[----:B------:R-:W-:Y:S01]  /*7590*/  IADD3 R226, P2, P3, R221, R4, R226 ;  /* 0x00000004dde27210 */ /* 0x000fe20007b5e0e2 */
[----:B------:R-:W-:Y:S01]  /*75a0*/  BSSY B1, `(.L_x_166) ;  /* 0x0000009000017945 */ /* 0x000fe20003800000 */
[----:B------:R-:W-:Y:S01]  /*75b0*/  ISETP.GT.AND P5, PT, R0, 0x9, P1 ;  /* 0x000000090000780c */ /* 0x000fe20000fa4270 */
[----:B------:R-:W-:Y:S01]  /*75c0*/  FMUL R153, R153, R16 ;  /* 0x0000001099997220 */ /* 0x000fe20000400000 */
[----:B0-----:R-:W-:-:S03]  /*75d0*/  IADD3.X R227, R220, R5, R225, P2, P3 ;  /* 0x00000005dce37210 */ /* 0x001fc600017e64e1 */
[----:B------:R-:W-:-:S05]  /*75e0*/  FFMA R153, R158, R2, R153 ;  /* 0x000000029e997223 */ /* 0x000fca0000000099 */
[----:B------:R-:W-:-:S05]  /*75f0*/  F2FP.BF16.F32.PACK_AB R153, RZ, R153 ;  /* 0x00000099ff99723e */ /* 0x000fca00000010ff */
[----:B------:R0:W-:Y:S01]  /*7600*/  @P4 STG.E.U16 desc[UR36][R226.64+0x10], R153 ;  /* 0x00001099e2004986 */ /* 0x0001e2000c101524 */
[----:B------:R-:W-:Y:S05]  /*7610*/  @!P5 BRA `(.L_x_167) ;  /* 0x000000000004d947 */ /* 0x000fea0003800000 */
[----:B------:R0:W5:Y:S02]  /*7620*/  LDG.E.LTC128B.U16 R224, desc[UR36][R10.64+0x12] ;  /* 0x000012240ae07981 */ /* 0x000164000c1e1520 */
.L_x_167:
[----:B------:R-:W-:Y:S05]  /*7630*/  BSYNC B1 ;  /* 0x0000000000017941 */ /* 0x000fea0003800000 */
.L_x_166:
[----:B0----5:R-:W-:Y:S01]  /*7640*/  IMAD.U32 R153, R224, 0x10000, RZ ;  /* 0x00010000e0997824 */ /* 0x021fe200078e00ff */
[----:B------:R-:W-:Y:S01]  /*7650*/  ISETP.GT.AND P2, PT, R0, 0x10, P0 ;  /* 0x000000100000780c */ /* 0x000fe20000744270 */
[----:B------:R-:W-:Y:S02]  /*7660*/  BSSY B1, `(.L_x_168) ;  /* 0x000000a000017945 */ /* 0x000fe40003800000 */
[----:B----4-:R-:W-:Y:S01]  /*7670*/  FMUL R152, R153, R16 ;  /* 0x0000001099987220 */ /* 0x010fe20000400000 */
[----:B------:R-:W-:-:S03]  /*7680*/  @P5 MOV R153, R227 ;  /* 0x000000e300995202 */ /* 0x000fc60000000f00 */
[----:B------:R-:W-:-:S05]  /*7690*/  FFMA R152, R159, R2, R152 ;  /* 0x000000029f987223 */ /* 0x000fca0000000098 */
[----:B------:R-:W-:-:S04]  /*76a0*/  F2FP.BF16.F32.PACK_AB R152, RZ, R152 ;  /* 0x00000098ff98723e */ /* 0x000fc800000010ff */
[----:B--2---:R-:W-:Y:S01]  /*76b0*/  PRMT R154, R152, 0x7610, R154 ;  /* 0x00007610989a7816 */ /* 0x004fe2000000009a */
[----:B------:R-:W-:-:S05]  /*76c0*/  @P5 IMAD.MOV.U32 R152, RZ, RZ, R226 ;  /* 0x000000ffff985224 */ /* 0x000fca00078e00e2 */
[----:B------:R0:W-:Y:S01]  /*76d0*/  @P5 STG.E.U16 desc[UR36][R152.64+0x12], R154 ;  /* 0x0000129a98005986 */ /* 0x0001e2000c101524 */
[----:B------:R-:W-:Y:S05]  /*76e0*/  @!P2 BRA `(.L_x_169) ;  /* 0x000000000004a947 */ /* 0x000fea0003800000 */
[----:B------:R2:W5:Y:S02]  /*76f0*/  LDG.E.LTC128B.U16 R224, desc[UR36][R8.64+0x20] ;  /* 0x0000202408e07981 */ /* 0x000564000c1e1520 */
.L_x_169:
[----:B------:R-:W-:Y:S05]  /*7700*/  BSYNC B1 ;  /* 0x0000000000017941 */ /* 0x000fea0003800000 */
.L_x_168:
[----:B0----5:R-:W-:Y:S01]  /*7710*/  IMAD.U32 R153, R224, 0x10000, RZ ;  /* 0x00010000e0997824 */ /* 0x021fe200078e00ff */
        /* <DEDUP_REMOVED lines=8> */
.L_x_171:
[----:B------:R-:W-:Y:S05]  /*77a0*/  BSYNC B1 ;  /* 0x0000000000017941 */ /* 0x000fea0003800000 */
.L_x_170:
        /* <DEDUP_REMOVED lines=9> */
.L_x_173:
[----:B------:R-:W-:Y:S05]  /*7840*/  BSYNC B1 ;  /* 0x0000000000017941 */ /* 0x000fea0003800000 */
.L_x_172:
[----:B-----5:R-:W-:Y:S01]  /*7850*/  IMAD.U32 R153, R224, 0x10000, RZ ;  /* 0x00010000e0997824 */ /* 0x020fe200078e00ff */
[----:B------:R-:W-:Y:S01]  /*7860*/  ISETP.GT.AND P3, PT, R0, 0x11, P1 ;  /* 0x000000110000780c */ /* 0x000fe20000f64270 */
[----:B0-----:R-:W-:Y:S01]  /*7870*/  @P2 IMAD.MOV.U32 R152, RZ, RZ, R226 ;  /* 0x000000ffff982224 */ /* 0x001fe200078e00e2 */
[----:B------:R-:W-:Y:S01]  /*7880*/  BSSY B1, `(.L_x_174) ;  /* 0x0000009000017945 */ /* 0x000fe20003800000 */
[----:B------:R-:W-:-:S04]  /*7890*/  FMUL R153, R153, R16 ;  /* 0x0000001099997220 */ /* 0x000fc80000400000 */
[----:B------:R-:W-:-:S05]  /*78a0*/  FFMA R153, R162, R2, R153 ;  /* 0x00000002a2997223 */ /* 0x000fca0000000099 */
[----:B------:R-:W-:-:S04]  /*78b0*/  F2FP.BF16.F32.PACK_AB R153, RZ, R153 ;  /* 0x00000099ff99723e */ /* 0x000fc800000010ff */
[----:B------:R-:W-:Y:S01]  /*78c0*/  PRMT R154, R153, 0x7610, R154 ;  /* 0x00007610999a7816 */ /* 0x000fe2000000009a */
[----:B------:R-:W-:-:S05]  /*78d0*/  @P2 IMAD.MOV.U32 R153, RZ, RZ, R227 ;  /* 0x000000ffff992224 */ /* 0x000fca00078e00e3 */
[----:B------:R0:W-:Y:S01]  /*78e0*/  @P2 STG.E.U16 desc[UR36][R152.64+0x20], R154 ;  /* 0x0000209a98002986 */ /* 0x0001e2000c101524 */
[----:B------:R-:W-:Y:S05]  /*78f0*/  @!P3 BRA `(.L_x_175) ;  /* 0x000000000004b947 */ /* 0x000fea0003800000 */
[----:B------:R0:W5:Y:S02]  /*7900*/  LDG.E.LTC128B.U16 R224, desc[UR36][R10.64+0x22] ;  /* 0x000022240ae07981 */ /* 0x000164000c1e1520 */
.L_x_175:
[----:B------:R-:W-:Y:S05]  /*7910*/  BSYNC B1 ;  /* 0x0000000000017941 */ /* 0x000fea0003800000 */
.L_x_174:
[----:B0----5:R-:W-:Y:S01]  /*7920*/  SHF.L.U32 R153, R224, 0x10, RZ ;  /* 0x00000010e0997819 */ /* 0x021fe200000006ff */
[----:B------:R-:W-:Y:S01]  /*7930*/  BSSY B1, `(.L_x_176) ;  /* 0x000000b000017945 */ /* 0x000fe20003800000 */
[----:B------:R-:W-:-:S03]  /*7940*/  ISETP.GT.AND P2, PT, R0, 0x18, P0 ;  /* 0x000000180000780c */ /* 0x000fc60000744270 */
[----:B------:R-:W-:Y:S01]  /*7950*/  FMUL R152, R153, R16 ;  /* 0x0000001099987220 */ /* 0x000fe20000400000 */
[----:B------:R-:W-:-:S03]  /*7960*/  @P3 IMAD.MOV.U32 R153, RZ, RZ, R227 ;  /* 0x000000ffff993224 */ /* 0x000fc600078e00e3 */
[----:B------:R-:W-:-:S05]  /*7970*/  FFMA R152, R163, R2, R152 ;  /* 0x00000002a3987223 */ /* 0x000fca0000000098 */
[----:B------:R-:W-:-:S04]  /*7980*/  F2FP.BF16.F32.PACK_AB R152, RZ, R152 ;  /* 0x00000098ff98723e */ /* 0x000fc800000010ff */
[----:B------:R-:W-:Y:S01]  /*7990*/  PRMT R154, R152, 0x7610, R154 ;  /* 0x00007610989a7816 */ /* 0x000fe2000000009a */
[----:B------:R-:W-:-:S05]  /*79a0*/  @P3 IMAD.MOV.U32 R152, RZ, RZ, R226 ;  /* 0x000000ffff983224 */ /* 0x000fca00078e00e2 */
[----:B------:R0:W-:Y:S01]  /*79b0*/  @P3 STG.E.U16 desc[UR36][R152.64+0x22], R154 ;  /* 0x0000229a98003986 */ /* 0x0001e2000c101524 */
[----:B------:R-:W-:Y:S05]  /*79c0*/  @!P2 BRA `(.L_x_177) ;  /* 0x000000000004a947 */ /* 0x000fea0003800000 */
[----:B------:R0:W5:Y:S02]  /*79d0*/  LDG.E.LTC128B.U16 R224, desc[UR36][R8.64+0x30] ;  /* 0x0000302408e07981 */ /* 0x000164000c1e1520 */
.L_x_177:
[----:B------:R-:W-:Y:S05]  /*79e0*/  BSYNC B1 ;  /* 0x0000000000017941 */ /* 0x000fea0003800000 */
.L_x_176:
        /* <DEDUP_REMOVED lines=9> */
.L_x_179:
[----:B------:R-:W-:Y:S05]  /*7a80*/  BSYNC B1 ;  /* 0x0000000000017941 */ /* 0x000fea0003800000 */
.L_x_178:
        /* <DEDUP_REMOVED lines=9> */
.L_x_181:
[----:B------:R-:W-:Y:S05]  /*7b20*/  BSYNC B1 ;  /* 0x0000000000017941 */ /* 0x000fea0003800000 */
.L_x_180:
[----:B-----5:R-:W-:Y:S01]  /*7b30*/  IMAD.U32 R153, R224, 0x10000, RZ ;  /* 0x00010000e0997824 */ /* 0x020fe200078e00ff */
[----:B0-----:R-:W-:Y:S01]  /*7b40*/  @P2 MOV R152, R226 ;  /* 0x000000e200982202 */ /* 0x001fe20000000f00 */
[----:B------:R-:W-:Y:S01]  /*7b50*/  BSSY B1, `(.L_x_182) ;  /* 0x000000a000017945 */ /* 0x000fe20003800000 */
[----:B------:R-:W-:Y:S01]  /*7b60*/  ISETP.GT.AND P3, PT, R0, 0x19, P1 ;  /* 0x000000190000780c */ /* 0x000fe20000f64270 */
        /* <DEDUP_REMOVED lines=8> */
.L_x_183:
[----:B------:R-:W-:Y:S05]  /*7bf0*/  BSYNC B1 ;  /* 0x0000000000017941 */ /* 0x000fea0003800000 */
.L_x_182:
[----:B0----5:R-:W-:Y:S01]  /*7c00*/  IMAD.U32 R153, R224, 0x10000, RZ ;  /* 0x00010000e0997824 */ /* 0x021fe200078e00ff */
[----:B------:R-:W-:Y:S01]  /*7c10*/  ISETP.GT.AND P2, PT, R0, 0x20, P0 ;  /* 0x000000200000780c */ /* 0x000fe20000744270 */
[----:B------:R-:W-:Y:S02]  /*7c20*/  BSSY B1, `(.L_x_184) ;  /* 0x000000a000017945 */ /* 0x000fe40003800000 */
        /* <DEDUP_REMOVED lines=9> */
.L_x_185:
[----:B------:R-:W-:Y:S05]  /*7cc0*/  BSYNC B1 ;  /* 0x0000000000017941 */ /* 0x000fea0003800000 */
.L_x_184:
        /* <DEDUP_REMOVED lines=9> */
.L_x_187:
[----:B------:R-:W-:Y:S05]  /*7d60*/  BSYNC B1 ;  /* 0x0000000000017941 */ /* 0x000fea0003800000 */
.L_x_186:
[----:B0----5:R-:W-:Y:S01]  /*7d70*/  SHF.L.U32 R153, R224, 0x10, RZ ;  /* 0x00000010e0997819 */ /* 0x021fe200000006ff */
[----:B------:R-:W-:Y:S01]  /*7d80*/  BSSY B1, `(.L_x_188) ;  /* 0x0000008000017945 */ /* 0x000fe20003800000 */
[----:B------:R-:W-:-:S03]  /*7d90*/  ISETP.GT.AND P2, PT, R0, 0x20, P1 ;  /* 0x000000200000780c */ /* 0x000fc60000f44270 */
[----:B------:R-:W-:-:S04]  /*7da0*/  FMUL R152, R153, R16 ;  /* 0x0000001099987220 */ /* 0x000fc80000400000 */
[----:B------:R-:W-:-:S05]  /*7db0*/  FFMA R152, R169, R2, R152 ;  /* 0x00000002a9987223 */ /* 0x000fca0000000098 */
[----:B------:R-:W-:-:S05]  /*7dc0*/  F2FP.BF16.F32.PACK_AB R152, RZ, R152 ;  /* 0x00000098ff98723e */ /* 0x000fca00000010ff */
[----:B------:R0:W-:Y:S01]  /*7dd0*/  @P3 STG.E.U16 desc[UR36][R6.64+0x42], R152 ;  /* 0x0000429806003986 */ /* 0x0001e2000c101524 */
[----:B------:R-:W-:Y:S05]  /*7de0*/  @!P2 BRA `(.L_x_189) ;  /* 0x000000000004a947 */ /* 0x000fea0003800000 */
[----:B------:R0:W5:Y:S02]  /*7df0*/  LDG.E.LTC128B.U16 R224, desc[UR36][R10.64+0x40] ;  /* 0x000040240ae07981 */ /* 0x000164000c1e1520 */
.L_x_189:
[----:B------:R-:W-:Y:S05]  /*7e00*/  BSYNC B1 ;  /* 0x0000000000017941 */ /* 0x000fea0003800000 */
.L_x_188:
        /* <DEDUP_REMOVED lines=12> */
.L_x_191:
[----:B------:R-:W-:Y:S05]  /*7ed0*/  BSYNC B1 ;  /* 0x0000000000017941 */ /* 0x000fea0003800000 */
.L_x_190:
[----:B0----5:R-:W-:Y:S01]  /*7ee0*/  IMAD.U32 R153, R224, 0x10000, RZ ;  /* 0x00010000e0997824 */ /* 0x021fe200078e00ff */
[----:B------:R-:W-:Y:S01]  /*7ef0*/  ISETP.GT.AND P2, PT, R0, 0x28, P0 ;  /* 0x000000280000780c */ /* 0x000fe20000744270 */
[----:B------:R-:W-:Y:S02]  /*7f00*/  BSSY B1, `(.L_x_192) ;  /* 0x000000a000017945 */ /* 0x000fe40003800000 */
[----:B------:R-:W-:Y:S01]  /*7f10*/  FMUL R152, R153, R16 ;  /* 0x0000001099987220 */ /* 0x000fe20000400000 */
[----:B------:R-:W-:-:S03]  /*7f20*/  @P3 MOV R153, R227 ;  /* 0x000000e300993202 */ /* 0x000fc60000000f00 */
[----:B------:R-:W-:-:S05]  /*7f30*/  FFMA R152, R171, R2, R152 ;  /* 0x00000002ab987223 */ /* 0x000fca0000000098 */
[----:B------:R-:W-:-:S04]  /*7f40*/  F2FP.BF16.F32.PACK_AB R152, RZ, R152 ;  /* 0x00000098ff98723e */ /* 0x000fc800000010ff */
[----:B------:R-:W-:Y:S01]  /*7f50*/  PRMT R154, R152, 0x7610, R154 ;  /* 0x00007610989a7816 */ /* 0x000fe2000000009a */
[----:B------:R-:W-:-:S05]  /*7f60*/  @P3 IMAD.MOV.U32 R152, RZ, RZ, R226 ;  /* 0x000000ffff983224 */ /* 0x000fca00078e00e2 */
[----:B------:R0:W-:Y:S01]  /*7f70*/  @P3 STG.E.U16 desc[UR36][R152.64+0x42], R154 ;  /* 0x0000429a98003986 */ /* 0x0001e2000c101524 */
[----:B------:R-:W-:Y:S05]  /*7f80*/  @!P2 BRA `(.L_x_193) ;  /* 0x000000000004a947 */ /* 0x000fea0003800000 */
[----:B------:R0:W5:Y:S02]  /*7f90*/  LDG.E.LTC128B.U16 R224, desc[UR36][R8.64+0x50] ;  /* 0x0000502408e07981 */ /* 0x000164000c1e1520 */
.L_x_193:
[----:B------:R-:W-:Y:S05]  /*7fa0*/  BSYNC B1 ;  /* 0x0000000000017941 */ /* 0x000fea0003800000 */
.L_x_192:
        /* <DEDUP_REMOVED lines=9> */
.L_x_195:
[----:B------:R-:W-:Y:S05]  /*8040*/  BSYNC B1 ;  /* 0x0000000000017941 */ /* 0x000fea0003800000 */
.L_x_194:
        /* <DEDUP_REMOVED lines=9> */
.L_x_197:
[----:B------:R-:W-:Y:S05]  /*80e0*/  BSYNC B1 ;  /* 0x0000000000017941 */ /* 0x000fea0003800000 */
.L_x_196:
        /* <DEDUP_REMOVED lines=12> */
.L_x_199:
[----:B------:R-:W-:Y:S05]  /*81b0*/  BSYNC B1 ;  /* 0x0000000000017941 */ /* 0x000fea0003800000 */
.L_x_198:
        /* <DEDUP_REMOVED lines=12> */
.L_x_201:
[----:B------:R-:W-:Y:S05]  /*8280*/  BSYNC B1 ;  /* 0x0000000000017941 */ /* 0x000fea0003800000 */
.L_x_200:
        /* <DEDUP_REMOVED lines=9> */
.L_x_203:
[----:B------:R-:W-:Y:S05]  /*8320*/  BSYNC B1 ;  /* 0x0000000000017941 */ /* 0x000fea0003800000 */
.L_x_202:
        /* <DEDUP_REMOVED lines=9> */
.L_x_205:
[----:B------:R-:W-:Y:S05]  /*83c0*/  BSYNC B1 ;  /* 0x0000000000017941 */ /* 0x000fea0003800000 */
.L_x_204:
        /* <DEDUP_REMOVED lines=12> */
.L_x_207:
[----:B------:R-:W-:Y:S05]  /*8490*/  BSYNC B1 ;  /* 0x0000000000017941 */ /* 0x000fea0003800000 */
.L_x_206:
        /* <DEDUP_REMOVED lines=12> */
.L_x_209:
[----:B------:R-:W-:Y:S05]  /*8560*/  BSYNC B1 ;  /* 0x0000000000017941 */ /* 0x000fea0003800000 */
.L_x_208:
        /* <DEDUP_REMOVED lines=9> */
.L_x_211:
[----:B------:R-:W-:Y:S05]  /*8600*/  BSYNC B1 ;  /* 0x0000000000017941 */ /* 0x000fea0003800000 */
.L_x_210:
        /* <DEDUP_REMOVED lines=9> */
.L_x_213:
[----:B------:R-:W-:Y:S05]  /*86a0*/  BSYNC B1 ;  /* 0x0000000000017941 */ /* 0x000fea0003800000 */
.L_x_212:
        /* <DEDUP_REMOVED lines=12> */
.L_x_215:
[----:B------:R-:W-:Y:S05]  /*8770*/  BSYNC B1 ;  /* 0x0000000000017941 */ /* 0x000fea0003800000 */
.L_x_214:
        /* <DEDUP_REMOVED lines=12> */
.L_x_217:
[----:B------:R-:W-:Y:S05]  /*8840*/  BSYNC B1 ;  /* 0x0000000000017941 */ /* 0x000fea0003800000 */
.L_x_216:
        /* <DEDUP_REMOVED lines=9> */
.L_x_219:
[----:B------:R-:W-:Y:S05]  /*88e0*/  BSYNC B1 ;  /* 0x0000000000017941 */ /* 0x000fea0003800000 */
.L_x_218:
        /* <DEDUP_REMOVED lines=9> */
.L_x_221:
[----:B------:R-:W-:Y:S05]  /*8980*/  BSYNC B1 ;  /* 0x0000000000017941 */ /* 0x000fea0003800000 */
.L_x_220:
        /* <DEDUP_REMOVED lines=12> */
.L_x_223:
[----:B------:R-:W-:Y:S05]  /*8a50*/  BSYNC B1 ;  /* 0x0000000000017941 */ /* 0x000fea0003800000 */
.L_x_222:
        /* <DEDUP_REMOVED lines=12> */
.L_x_225:
[----:B------:R-:W-:Y:S05]  /*8b20*/  BSYNC B1 ;  /* 0x0000000000017941 */ /* 0x000fea0003800000 */
.L_x_224:
        /* <DEDUP_REMOVED lines=9> */
.L_x_227:
[----:B------:R-:W-:Y:S05]  /*8bc0*/  BSYNC B1 ;  /* 0x0000000000017941 */ /* 0x000fea0003800000 */
.L_x_226:
        /* <DEDUP_REMOVED lines=9> */
.L_x_229:
[----:B------:R-:W-:Y:S05]  /*8c60*/  BSYNC B1 ;  /* 0x0000000000017941 */ /* 0x000fea0003800000 */
.L_x_228:
        /* <DEDUP_REMOVED lines=12> */
.L_x_231:
[----:B------:R-:W-:Y:S05]  /*8d30*/  BSYNC B1 ;  /* 0x0000000000017941 */ /* 0x000fea0003800000 */
.L_x_230:
        /* <DEDUP_REMOVED lines=12> */
.L_x_233:
[----:B------:R-:W-:Y:S05]  /*8e00*/  BSYNC B1 ;  /* 0x0000000000017941 */ /* 0x000fea0003800000 */
.L_x_232:
        /* <DEDUP_REMOVED lines=9> */
.L_x_235:
[----:B------:R-:W-:Y:S05]  /*8ea0*/  BSYNC B1 ;  /* 0x0000000000017941 */ /* 0x000fea0003800000 */
.L_x_234:
        /* <DEDUP_REMOVED lines=9> */
.L_x_237:
[----:B------:R-:W-:Y:S05]  /*8f40*/  BSYNC B1 ;  /* 0x0000000000017941 */ /* 0x000fea0003800000 */
.L_x_236:
        /* <DEDUP_REMOVED lines=12> */
.L_x_239:
[----:B------:R-:W-:Y:S05]  /*9010*/  BSYNC B1 ;  /* 0x0000000000017941 */ /* 0x000fea0003800000 */
.L_x_238:
        /* <DEDUP_REMOVED lines=12> */
.L_x_241:
[----:B------:R-:W-:Y:S05]  /*90e0*/  BSYNC B1 ;  /* 0x0000000000017941 */ /* 0x000fea0003800000 */
.L_x_240:
        /* <DEDUP_REMOVED lines=9> */
.L_x_243:
[----:B------:R-:W-:Y:S05]  /*9180*/  BSYNC B1 ;  /* 0x0000000000017941 */ /* 0x000fea0003800000 */
.L_x_242:
        /* <DEDUP_REMOVED lines=9> */
.L_x_245:
[----:B------:R-:W-:Y:S05]  /*9220*/  BSYNC B1 ;  /* 0x0000000000017941 */ /* 0x000fea0003800000 */
.L_x_244:
        /* <DEDUP_REMOVED lines=12> */
.L_x_247:
[----:B------:R-:W-:Y:S05]  /*92f0*/  BSYNC B1 ;  /* 0x0000000000017941 */ /* 0x000fea0003800000 */
.L_x_246:
        /* <DEDUP_REMOVED lines=12> */
.L_x_249:
[----:B------:R-:W-:Y:S05]  /*93c0*/  BSYNC B1 ;  /* 0x0000000000017941 */ /* 0x000fea0003800000 */
.L_x_248:
        /* <DEDUP_REMOVED lines=9> */
.L_x_251:
[----:B------:R-:W-:Y:S05]  /*9460*/  BSYNC B1 ;  /* 0x0000000000017941 */ /* 0x000fea0003800000 */
.L_x_250:
        /* <DEDUP_REMOVED lines=9> */
.L_x_253:
[----:B------:R-:W-:Y:S05]  /*9500*/  BSYNC B1 ;  /* 0x0000000000017941 */ /* 0x000fea0003800000 */
.L_x_252:
        /* <DEDUP_REMOVED lines=12> */
.L_x_255:
[----:B------:R-:W-:Y:S05]  /*95d0*/  BSYNC B1 ;  /* 0x0000000000017941 */ /* 0x000fea0003800000 */
.L_x_254:
        /* <DEDUP_REMOVED lines=12> */
.L_x_257:
[----:B------:R-:W-:Y:S05]  /*96a0*/  BSYNC B1 ;  /* 0x0000000000017941 */ /* 0x000fea0003800000 */
.L_x_256:
        /* <DEDUP_REMOVED lines=9> */
.L_x_259:
[----:B------:R-:W-:Y:S05]  /*9740*/  BSYNC B1 ;  /* 0x0000000000017941 */ /* 0x000fea0003800000 */
.L_x_258:
        /* <DEDUP_REMOVED lines=9> */
.L_x_261:
[----:B------:R-:W-:Y:S05]  /*97e0*/  BSYNC B1 ;  /* 0x0000000000017941 */ /* 0x000fea0003800000 */
.L_x_260:
        /* <DEDUP_REMOVED lines=12> */
.L_x_263:
[----:B------:R-:W-:Y:S05]  /*98b0*/  BSYNC B1 ;  /* 0x0000000000017941 */ /* 0x000fea0003800000 */
.L_x_262:
        /* <DEDUP_REMOVED lines=12> */
.L_x_265:
[----:B------:R-:W-:Y:S05]  /*9980*/  BSYNC B1 ;  /* 0x0000000000017941 */ /* 0x000fea0003800000 */
.L_x_264:
        /* <DEDUP_REMOVED lines=9> */
.L_x_267:
[----:B------:R-:W-:Y:S05]  /*9a20*/  BSYNC B1 ;  /* 0x0000000000017941 */ /* 0x000fea0003800000 */
.L_x_266:
        /* <DEDUP_REMOVED lines=9> */
.L_x_269:
[----:B------:R-:W-:Y:S05]  /*9ac0*/  BSYNC B1 ;  /* 0x0000000000017941 */ /* 0x000fea0003800000 */
.L_x_268:
        /* <DEDUP_REMOVED lines=12> */
.L_x_271:
[----:B------:R-:W-:Y:S05]  /*9b90*/  BSYNC B1 ;  /* 0x0000000000017941 */ /* 0x000fea0003800000 */
.L_x_270:
        /* <DEDUP_REMOVED lines=12> */
.L_x_273:
[----:B------:R-:W-:Y:S05]  /*9c60*/  BSYNC B1 ;  /* 0x0000000000017941 */ /* 0x000fea0003800000 */
.L_x_272:
        /* <DEDUP_REMOVED lines=9> */
.L_x_275:
[----:B------:R-:W-:Y:S05]  /*9d00*/  BSYNC B1 ;  /* 0x0000000000017941 */ /* 0x000fea0003800000 */
.L_x_274:
[----:B012-45:R-:W-:Y:S01]  /*9d10*/  IMAD.U32 R9, R224, 0x10000, RZ ;  /* 0x00010000e0097824 */ /* 0x037fe200078e00ff */
        /* <DEDUP_REMOVED lines=8> */
.L_x_277:
[----:B------:R-:W-:Y:S05]  /*9da0*/  BSYNC B1 ;  /* 0x0000000000017941 */ /* 0x000fea0003800000 */
.L_x_276:
[----:B0----5:R-:W-:Y:S01]  /*9db0*/  IMAD.U32 R7, R224, 0x10000, RZ ;  /* 0x00010000e0077824 */ /* 0x021fe200078e00ff */
[----:B------:R-:W-:Y:S01]  /*9dc0*/  ISETP.GT.AND P1, PT, R0, 0x79, P1 ;  /* 0x000000790000780c */ /* 0x000fe20000f24270 */
[----:B------:R-:W-:Y:S01]  /*9dd0*/  @P2 IMAD.MOV.U32 R6, RZ, RZ, R226 ;  /* 0x000000ffff062224 */ /* 0x000fe200078e00e2 */
[----:B------:R-:W-:Y:S01]  /*9de0*/  IADD3 R161, P0, R17, 0x100, RZ ;  /* 0x0000010011a17810 */ /* 0x000fe20007f1e0ff */
[----:B------:R-:W-:Y:S01]  /*9df0*/  FMUL R7, R7, R16 ;  /* 0x0000001007077220 */ /* 0x000fe20000400000 */
[----:B------:R-:W-:Y:S02]  /*9e00*/  BSSY B1, `(.L_x_278) ;  /* 0x0000009000017945 */ /* 0x000fe40003800000 */
[----:B------:R-:W-:Y:S01]  /*9e10*/  IADD3.X R9, RZ, UR7, RZ, P0, !PT ;  /* 0x00000007ff097c10 */ /* 0x000fe200087fe4ff */
[----:B------:R-:W-:-:S05]  /*9e20*/  FFMA R7, R214, R2, R7 ;  /* 0x00000002d6077223 */ /* 0x000fca0000000007 */
[----:B------:R-:W-:-:S04]  /*9e30*/  F2FP.BF16.F32.PACK_AB R7, RZ, R7 ;  /* 0x00000007ff07723e */ /* 0x000fc800000010ff */
[----:B------:R-:W-:Y:S01]  /*9e40*/  PRMT R8, R7, 0x7610, R8 ;  /* 0x0000761007087816 */ /* 0x000fe20000000008 */
[----:B------:R-:W-:-:S05]  /*9e50*/  @P2 IMAD.MOV.U32 R7, RZ, RZ, R227 ;  /* 0x000000ffff072224 */ /* 0x000fca00078e00e3 */
[----:B------:R0:W-:Y:S01]  /*9e60*/  @P2 STG.E.U16 desc[UR36][R6.64+0xf0], R8 ;  /* 0x0000f00806002986 */ /* 0x0001e2000c101524 */
[----:B------:R-:W-:Y:S05]  /*9e70*/  @!P1 BRA `(.L_x_279) ;  /* 0x0000000000049947 */ /* 0x000fea0003800000 */
[----:B------:R2:W5:Y:S02]  /*9e80*/  LDG.E.LTC128B.U16 R224, desc[UR36][R10.64+0xf2] ;  /* 0x0000f2240ae07981 */ /* 0x000564000c1e1520 */
.L_x_279:
[----:B------:R-:W-:Y:S05]  /*9e90*/  BSYNC B1 ;  /* 0x0000000000017941 */ /* 0x000fea0003800000 */
.L_x_278:
[----:B0----5:R-:W-:Y:S01]  /*9ea0*/  IMAD.U32 R7, R224, 0x10000, RZ ;  /* 0x00010000e0077824 */ /* 0x021fe200078e00ff */
[----:B------:R-:W-:Y:S01]  /*9eb0*/  ISETP.GT.AND P0, PT, R3, 0x100, PT ;  /* 0x000001000300780c */ /* 0x000fe20003f04270 */
[----:B------:R-:W-:Y:S02]  /*9ec0*/  IMAD R6, R9, R14, RZ ;  /* 0x0000000e09067224 */ /* 0x000fe400078e02ff */
[----:B------:R-:W-:Y:S01]  /*9ed0*/  FMUL R8, R7, R16 ;  /* 0x0000001007087220 */ /* 0x000fe20000400000 */
[----:B------:R-:W-:Y:S01]  /*9ee0*/  ISETP.GT.AND P4, PT, R0, RZ, P0 ;  /* 0x000000ff0000720c */ /* 0x000fe20000784270 */
[C---:B------:R-:W-:Y:S02]  /*9ef0*/  IMAD R159, R161.reuse, R15, R6 ;  /* 0x0000000fa19f7224 */ /* 0x040fe400078e0206 */
[----:B------:R-:W-:-:S04]  /*9f00*/  IMAD.WIDE.U32 R6, R161, R14, R20 ;  /* 0x0000000ea1067225 */ /* 0x000fc800078e0014 */
[----:B------:R-:W-:Y:S01]  /*9f10*/  FFMA R215, R215, R2, R8 ;  /* 0x00000002d7d77223 */ /* 0x000fe20000000008 */
[----:B------:R-:W-:Y:S01]  /*9f20*/  IMAD.IADD R7, R7, 0x1, R159 ;  /* 0x0000000107077824 */ /* 0x000fe200078e029f */
[----:B------:R-:W-:-:S03]  /*9f30*/  LEA R8, P2, R6, R12, 0x1 ;  /* 0x0000000c06087211 */ /* 0x000fc600078408ff */
[----:B------:R-:W-:Y:S02]  /*9f40*/  F2FP.BF16.F32.PACK_AB R215, RZ, R215 ;  /* 0x000000d7ffd7723e */ /* 0x000fe400000010ff */
[----:B------:R-:W-:-:S03]  /*9f50*/  LEA.HI.X R9, R6, R13, R7, 0x1, P2 ;  /* 0x0000000d06097211 */ /* 0x000fc600010f0c07 */
[----:B------:R0:W-:Y:S04]  /*9f60*/  @P1 STG.E.U16 desc[UR36][R226.64+0xf2], R215 ;  /* 0x0000f2d7e2001986 */ /* 0x0001e8000c101524 */
[----:B------:R4:W1:Y:S01]  /*9f70*/  @P4 LDG.E.LTC128B.U16 R224, desc[UR36][R8.64] ;  /* 0x0000002408e04981 */ /* 0x000862000c1e1520 */
[----:B------:R-:W-:Y:S01]  /*9f80*/  IMAD.U32 R155, RZ, RZ, UR8 ;  /* 0x00000008ff9b7e24 */ /* 0x000fe2000f8e00ff */
[----:B------:R-:W-:Y:S01]  /*9f90*/  ISETP.GT.AND P2, PT, R0, 0x1, P0 ;  /* 0x000000010000780c */ /* 0x000fe20000744270 */
[----:B------:R-:W-:Y:S01]  /*9fa0*/  IMAD.U32 R157, RZ, RZ, UR8 ;  /* 0x00000008ff9d7e24 */ /* 0x000fe2000f8e00ff */
[----:B------:R-:W-:Y:S01]  /*9fb0*/  BSSY B1, `(.L_x_280) ;  /* 0x0000013000017945 */ /* 0x000fe20003800000 */
[----:B------:R-:W-:Y:S02]  /*9fc0*/  IMAD.U32 R152, RZ, RZ, UR9 ;  /* 0x00000009ff987e24 */ /* 0x000fe4000f8e00ff */
[----:B------:R-:W-:-:S02]  /*9fd0*/  IMAD.SHL.U32 R155, R155, 0x200, RZ ;  /* 0x000002009b9b7824 */ /* 0x000fc400078e00ff */
[----:B------:R-:W-:Y:S01]  /*9fe0*/  IMAD.WIDE.U32 R6, R161, R14, R18 ;  /* 0x0000000ea1067225 */ /* 0x000fe200078e0012 */
[----:B------:R-:W-:Y:S02]  /*9ff0*/  SHF.L.U64.HI R157, R157, 0x9, R152 ;  /* 0x000000099d9d7819 */ /* 0x000fe40000010298 */
[----:B----4-:R-:W-:Y:S01]  /*a000*/  IADD3 R8, P1, R155, R4, RZ ;  /* 0x000000049b087210 */ /* 0x010fe20007f3e0ff */
[----:B------:R-:W-:-:S03]  /*a010*/  IMAD.IADD R7, R159, 0x1, R7 ;  /* 0x000000019f077824 */ /* 0x000fc600078e0207 */
[----:B------:R-:W-:Y:S02]  /*a020*/  IADD3.X R9, R157, R5, RZ, P1, !PT ;  /* 0x000000059d097210 */ /* 0x000fe40000ffe4ff */
[----:B-123--:R-:W-:-:S05]  /*a030*/  SHF.L.U32 R11, R224, 0x10, RZ ;  /* 0x00000010e00b7819 */ /* 0x00efca00000006ff */
[----:B------:R-:W-:Y:S01]  /*a040*/  FMUL R153, R11, R16 ;  /* 0x000000100b997220 */ /* 0x000fe20000400000 */
[----:B------:R-:W-:-:S04]  /*a050*/  IMAD.WIDE.U32 R10, R22, UR43, R6 ;  /* 0x0000002b160a7c25 */ /* 0x000fc8000f8e0006 */
[----:B------:R-:W-:Y:S01]  /*a060*/  FFMA R153, R88, R2, R153 ;  /* 0x0000000258997223 */ /* 0x000fe20000000099 */
[----:B------:R-:W-:Y:S01]  /*a070*/  IMAD.IADD R7, R23, 0x1, R11 ;  /* 0x0000000117077824 */ /* 0x000fe200078e020b */
[----:B------:R-:W-:-:S03]  /*a080*/  LEA R6, P3, R10, R12, 0x1 ;  /* 0x0000000c0a067211 */ /* 0x000fc600078608ff */
[----:B------:R-:W-:Y:S02]  /*a090*/  F2FP.BF16.F32.PACK_AB R153, RZ, R153 ;  /* 0x00000099ff99723e */ /* 0x000fe400000010ff */
[----:B------:R-:W-:-:S03]  /*a0a0*/  LEA.HI.X R7, R10, R13, R7, 0x1, P3 ;  /* 0x0000000d0a077211 */ /* 0x000fc600018f0c07 */
[----:B------:R0:W-:Y:S01]  /*a0b0*/  @P4 STG.E.U16 desc[UR36][R8.64], R153 ;  /* 0x0000009908004986 */ /* 0x0001e2000c101524 */
[----:B------:R-:W-:Y:S05]  /*a0c0*/  @!P2 BRA `(.L_x_281) ;  /* 0x000000000004a947 */ /* 0x000fea0003800000 */
[----:B------:R1:W5:Y:S02]  /*a0d0*/  LDG.E.LTC128B.U16 R224, desc[UR36][R6.64+0x2] ;  /* 0x0000022406e07981 */ /* 0x000364000c1e1520 */
.L_x_281:
[----:B------:R-:W-:Y:S05]  /*a0e0*/  BSYNC B1 ;  /* 0x0000000000017941 */ /* 0x000fea0003800000 */
.L_x_280:
[----:B-----5:R-:W-:Y:S01]  /*a0f0*/  IMAD.U32 R11, R224, 0x10000, RZ ;  /* 0x00010000e00b7824 */ /* 0x020fe200078e00ff */
[----:B------:R-:W-:Y:S01]  /*a100*/  ISETP.GT.AND P1, PT, R3, 0x108, PT ;  /* 0x000001080300780c */ /* 0x000fe20003f24270 */
[----:B0-----:R-:W-:Y:S01]  /*a110*/  IMAD.WIDE.U32 R152, R161, R14, R218 ;  /* 0x0000000ea1987225 */ /* 0x001fe200078e00da */
[----:B------:R-:W-:Y:S03]  /*a120*/  BSSY B1, `(.L_x_282) ;  /* 0x000000e000017945 */ /* 0x000fe60003800000 */
[----:B------:R-:W-:Y:S01]  /*a130*/  FMUL R10, R11, R16 ;  /* 0x000000100b0a7220 */ /* 0x000fe20000400000 */
[----:B------:R-:W-:Y:S01]  /*a140*/  ISETP.GT.AND P3, PT, R0, RZ, P1 ;  /* 0x000000ff0000720c */ /* 0x000fe20000f64270 */
[----:B------:R-:W-:Y:S01]  /*a150*/  IMAD.IADD R159, R159, 0x1, R153 ;  /* 0x000000019f9f7824 */ /* 0x000fe200078e0299 */
[----:B------:R-:W-:Y:S01]  /*a160*/  IADD3 R11, P4, R216, R152, RZ ;  /* 0x00000098d80b7210 */ /* 0x000fe20007f9e0ff */
[----:B------:R-:W-:Y:S01]  /*a170*/  FFMA R10, R89, R2, R10 ;  /* 0x00000002590a7223 */ /* 0x000fe2000000000a */
[----:B------:R-:W-:-:S03]  /*a180*/  IADD3 R152, P5, R18, R152, RZ ;  /* 0x0000009812987210 */ /* 0x000fc60007fbe0ff */
[----:B------:R-:W-:Y:S01]  /*a190*/  IMAD.X R88, R159, 0x1, R21, P4 ;  /* 0x000000019f587824 */ /* 0x000fe200020e0615 */
[----:B------:R-:W-:Y:S02]  /*a1a0*/  F2FP.BF16.F32.PACK_AB R89, RZ, R10 ;  /* 0x0000000aff59723e */ /* 0x000fe400000010ff */
[----:B------:R-:W-:-:S03]  /*a1b0*/  LEA R10, P4, R11, R12, 0x1 ;  /* 0x0000000c0b0a7211 */ /* 0x000fc600078808ff */
[----:B------:R0:W-:Y:S01]  /*a1c0*/  @P2 STG.E.U16 desc[UR36][R8.64+0x2], R89 ;  /* 0x0000025908002986 */ /* 0x0001e2000c101524 */
[----:B------:R-:W-:Y:S01]  /*a1d0*/  LEA.HI.X R11, R11, R13, R88, 0x1, P4 ;  /* 0x0000000d0b0b7211 */ /* 0x000fe200020f0c58 */
[----:B------:R-:W-:Y:S08]  /*a1e0*/  @!P3 BRA `(.L_x_283) ;  /* 0x000000000004b947 */ /* 0x000ff00003800000 */
[----:B------:R2:W5:Y:S02]  /*a1f0*/  LDG.E.LTC128B.U16 R224, desc[UR36][R10.64] ;  /* 0x000000240ae07981 */ /* 0x000564000c1e1520 */
.L_x_283:
[----:B------:R-:W-:Y:S05]  /*a200*/  BSYNC B1 ;  /* 0x0000000000017941 */ /* 0x000fea0003800000 */
.L_x_282:
[----:B--2--5:R-:W-:Y:S01]  /*a210*/  IMAD.U32 R11, R224, 0x10000, RZ ;  /* 0x00010000e00b7824 */ /* 0x024fe200078e00ff */
[----:B------:R-:W-:Y:S01]  /*a220*/  IADD3 R88, P4, R8, R221, RZ ;  /* 0x000000dd08587210 */ /* 0x000fe20007f9e0ff */
[----:B------:R-:W-:Y:S01]  /*a230*/  IMAD.X R153, R19, 0x1, R159, P5 ;  /* 0x0000000113997824 */ /* 0x000fe200028e069f */
[----:B------:R-:W-:Y:S01]  /*a240*/  ISETP.GT.AND P2, PT, R0, 0x1, P1 ;  /* 0x000000010000780c */ /* 0x000fe20000f44270 */
[----:B------:R-:W-:Y:S01]  /*a250*/  FMUL R11, R11, R16 ;  /* 0x000000100b0b7220 */ /* 0x000fe20000400000 */
[----:B------:R-:W-:Y:S01]  /*a260*/  BSSY B1, `(.L_x_284) ;  /* 0x000000b000017945 */ /* 0x000fe20003800000 */
[----:B------:R-:W-:-:S04]  /*a270*/  IMAD.WIDE.U32 R152, R22, UR43, R152 ;  /* 0x0000002b16987c25 */ /* 0x000fc8000f8e0098 */
[----:B------:R-:W-:Y:S01]  /*a280*/  FFMA R11, R90, R2, R11 ;  /* 0x000000025a0b7223 */ /* 0x000fe2000000000b */
[----:B0-----:R-:W-:Y:S01]  /*a290*/  IMAD.X R89, R9, 0x1, R220, P4 ;  /* 0x0000000109597824 */ /* 0x001fe200020e06dc */
[----:B------:R-:W-:-:S03]  /*a2a0*/  IADD3 R90, R23, R153, RZ ;  /* 0x00000099175a7210 */ /* 0x000fc60007ffe0ff */
[----:B------:R-:W-:Y:S02]  /*a2b0*/  F2FP.BF16.F32.PACK_AB R153, RZ, R11 ;  /* 0x0000000bff99723e */ /* 0x000fe400000010ff */
[----:B------:R-:W-:-:S03]  /*a2c0*/  LEA R10, P5, R152, R12, 0x1 ;  /* 0x0000000c980a7211 */ /* 0x000fc600078a08ff */
[----:B------:R0:W-:Y:S01]  /*a2d0*/  @P3 STG.E.U16 desc[UR36][R88.64], R153 ;  /* 0x0000009958003986 */ /* 0x0001e2000c101524 */
[----:B------:R-:W-:Y:S01]  /*a2e0*/  LEA.HI.X R11, R152, R13, R90, 0x1, P5 ;  /* 0x0000000d980b7211 */ /* 0x000fe200028f0c5a */
[----:B------:R-:W-:Y:S08]  /*a2f0*/  @!P2 BRA `(.L_x_285) ;  /* 0x000000000004a947 */ /* 0x000ff00003800000 */
[----:B------:R2:W5:Y:S02]  /*a300*/  LDG.E.LTC128B.U16 R224, desc[UR36][R10.64+0x2] ;  /* 0x000002240ae07981 */ /* 0x000564000c1e1520 */
.L_x_285:
[----:B------:R-:W-:Y:S05]  /*a310*/  BSYNC B1 ;  /* 0x0000000000017941 */ /* 0x000fea0003800000 */
.L_x_284:
[----:B0----5:R-:W-:Y:S01]  /*a320*/  IMAD.U32 R89, R224, 0x10000, RZ ;  /* 0x00010000e0597824 */ /* 0x021fe200078e00ff */
[----:B------:R-:W-:Y:S01]  /*a330*/  ISETP.GT.AND P4, PT, R0, 0x8, P0 ;  /* 0x000000080000780c */ /* 0x000fe20000784270 */
[----:B------:R-:W-:Y:S02]  /*a340*/  BSSY B1, `(.L_x_286) ;  /* 0x0000009000017945 */ /* 0x000fe40003800000 */
[----:B------:R-:W-:-:S04]  /*a350*/  FMUL R88, R89, R16 ;  /* 0x0000001059587220 */ /* 0x000fc80000400000 */
[----:B------:R-:W-:Y:S01]  /*a360*/  FFMA R91, R91, R2, R88 ;  /* 0x000000025b5b7223 */ /* 0x000fe20000000058 */
[----:B------:R-:W-:-:S04]  /*a370*/  IADD3 R88, P3, R221, R8, RZ ;  /* 0x00000008dd587210 */ /* 0x000fc80007f7e0ff */
[----:B------:R-:W-:Y:S01]  /*a380*/  F2FP.BF16.F32.PACK_AB R91, RZ, R91 ;  /* 0x0000005bff5b723e */ /* 0x000fe200000010ff */
[----:B------:R-:W-:-:S05]  /*a390*/  IMAD.X R89, R220, 0x1, R9, P3 ;  /* 0x00000001dc597824 */ /* 0x000fca00018e0609 */
[----:B------:R0:W-:Y:S01]  /*a3a0*/  @P2 STG.E.U16 desc[UR36][R88.64+0x2], R91 ;  /* 0x0000025b58002986 */ /* 0x0001e2000c101524 */
[----:B------:R-:W-:Y:S05]  /*a3b0*/  @!P4 BRA `(.L_x_287) ;  /* 0x000000000004c947 */ /* 0x000fea0003800000 */
[----:B------:R3:W5:Y:S02]  /*a3c0*/  LDG.E.LTC128B.U16 R224, desc[UR36][R6.64+0x10] ;  /* 0x0000102406e07981 */ /* 0x000764000c1e1520 */
.L_x_287:
[----:B------:R-:W-:Y:S05]  /*a3d0*/  BSYNC B1 ;  /* 0x0000000000017941 */ /* 0x000fea0003800000 */
.L_x_286:
        /* <DEDUP_REMOVED lines=9> */
.L_x_289:
[----:B------:R-:W-:Y:S05]  /*a470*/  BSYNC B1 ;  /* 0x0000000000017941 */ /* 0x000fea0003800000 */
.L_x_288:
        /* <DEDUP_REMOVED lines=9> */
.L_x_291:
[----:B------:R-:W-:Y:S05]  /*a510*/  BSYNC B1 ;  /* 0x0000000000017941 */ /* 0x000fea0003800000 */
.L_x_290:
[----:B-----5:R-:W-:Y:S01]  /*a520*/  SHF.L.U32 R89, R224, 0x10, RZ ;  /* 0x00000010e0597819 */ /* 0x020fe200000006ff */
[----:B------:R-:W-:Y:S01]  /*a530*/  BSSY B1, `(.L_x_292) ;  /* 0x000000a000017945 */ /* 0x000fe20003800000 */
[----:B0-----:R-:W-:Y:S02]  /*a540*/  IADD3 R88, P2, P3, R221, R4, R155 ;  /* 0x00000004dd587210 */ /* 0x001fe40007b5e09b */
[----:B------:R-:W-:Y:S01]  /*a550*/  ISETP.GT.AND P5, PT, R0, 0x9, P1 ;  /* 0x000000090000780c */ /* 0x000fe20000fa4270 */
[----:B------:R-:W-:-:S04]  /*a560*/  FMUL R89, R89, R16 ;  /* 0x0000001059597220 */ /* 0x000fc80000400000 */
[----:B------:R-:W-:-:S05]  /*a570*/  FFMA R89, R94, R2, R89 ;  /* 0x000000025e597223 */ /* 0x000fca0000000059 */
[----:B------:R-:W-:Y:S02]  /*a580*/  F2FP.BF16.F32.PACK_AB R90, RZ, R89 ;  /* 0x00000059ff5a723e */ /* 0x000fe400000010ff */
[----:B------:R-:W-:-:S05]  /*a590*/  IADD3.X R89, R220, R5, R157, P2, P3 ;  /* 0x00000005dc597210 */ /* 0x000fca00017e649d */
[----:B------:R0:W-:Y:S01]  /*a5a0*/  @P4 STG.E.U16 desc[UR36][R88.64+0x10], R90 ;  /* 0x0000105a58004986 */ /* 0x0001e2000c101524 */
[----:B------:R-:W-:Y:S05]  /*a5b0*/  @!P5 BRA `(.L_x_293) ;  /* 0x000000000004d947 */ /* 0x000fea0003800000 */
[----:B------:R0:W5:Y:S02]  /*a5c0*/  LDG.E.LTC128B.U16 R224, desc[UR36][R10.64+0x12] ;  /* 0x000012240ae07981 */ /* 0x000164000c1e1520 */
.L_x_293:
[----:B------:R-:W-:Y:S05]  /*a5d0*/  BSYNC B1 ;  /* 0x0000000000017941 */ /* 0x000fea0003800000 */
.L_x_292:
[----:B-----5:R-:W-:Y:S01]  /*a5e0*/  IMAD.U32 R91, R224, 0x10000, RZ ;  /* 0x00010000e05b7824 */ /* 0x020fe200078e00ff */
[----:B------:R-:W-:Y:S01]  /*a5f0*/  ISETP.GT.AND P2, PT, R0, 0x10, P0 ;  /* 0x000000100000780c */ /* 0x000fe20000744270 */
[----:B------:R-:W-:Y:S02]  /*a600*/  BSSY B1, `(.L_x_294) ;  /* 0x0000007000017945 */ /* 0x000fe40003800000 */
[----:B0-----:R-:W-:-:S04]  /*a610*/  FMUL R90, R91, R16 ;  /* 0x000000105b5a7220 */ /* 0x001fc80000400000 */
[----:B------:R-:W-:-:S05]  /*a620*/  FFMA R90, R95, R2, R90 ;  /* 0x000000025f5a7223 */ /* 0x000fca000000005a */
[----:B------:R-:W-:-:S05]  /*a630*/  F2FP.BF16.F32.PACK_AB R90, RZ, R90 ;  /* 0x0000005aff5a723e */ /* 0x000fca00000010ff */
[----:B------:R0:W-:Y:S01]  /*a640*/  @P5 STG.E.U16 desc[UR36][R88.64+0x12], R90 ;  /* 0x0000125a58005986 */ /* 0x0001e2000c101524 */
[----:B------:R-:W-:Y:S05]  /*a650*/  @!P2 BRA `(.L_x_295) ;  /* 0x000000000004a947 */ /* 0x000fea0003800000 */
[----:B------:R0:W5:Y:S02]  /*a660*/  LDG.E.LTC128B.U16 R224, desc[UR36][R6.64+0x20] ;  /* 0x0000202406e07981 */ /* 0x000164000c1e1520 */
.L_x_295:
[----:B------:R-:W-:Y:S05]  /*a670*/  BSYNC B1 ;  /* 0x0000000000017941 */ /* 0x000fea0003800000 */
.L_x_294:
[----:B-----5:R-:W-:Y:S01]  /*a680*/  IMAD.U32 R91, R224, 0x10000, RZ ;  /* 0x00010000e05b7824 */ /* 0x020fe200078e00ff */
        /* <DEDUP_REMOVED lines=8> */
.L_x_297:
[----:B------:R-:W-:Y:S05]  /*a710*/  BSYNC B1 ;  /* 0x0000000000017941 */ /* 0x000fea0003800000 */
.L_x_296:
        /* <DEDUP_REMOVED lines=9> */
.L_x_299:
[----:B------:R-:W-:Y:S05]  /*a7b0*/  BSYNC B1 ;  /* 0x0000000000017941 */ /* 0x000fea0003800000 */
.L_x_298:
        /* <DEDUP_REMOVED lines=9> */
.L_x_301:
[----:B------:R-:W-:Y:S05]  /*a850*/  BSYNC B1 ;  /* 0x0000000000017941 */ /* 0x000fea0003800000 */
.L_x_300:
        /* <DEDUP_REMOVED lines=9> */
.L_x_303:
[----:B------:R-:W-:Y:S05]  /*a8f0*/  BSYNC B1 ;  /* 0x0000000000017941 */ /* 0x000fea0003800000 */
.L_x_302:
[----:B-----5:R-:W-:Y:S01]  /*a900*/  SHF.L.U32 R91, R224, 0x10, RZ ;  /* 0x00000010e05b7819 */ /* 0x020fe200000006ff */
        /* <DEDUP_REMOVED lines=8> */
.L_x_305:
[----:B------:R-:W-:Y:S05]  /*a990*/  BSYNC B1 ;  /* 0x0000000000017941 */ /* 0x000fea0003800000 */
.L_x_304:
        /* <DEDUP_REMOVED lines=9> */
.L_x_307:
[----:B------:R-:W-:Y:S05]  /*aa30*/  BSYNC B1 ;  /* 0x0000000000017941 */ /* 0x000fea0003800000 */
.L_x_306:
        /* <DEDUP_REMOVED lines=9> */
.L_x_309:
[----:B------:R-:W-:Y:S05]  /*aad0*/  BSYNC B1 ;  /* 0x0000000000017941 */ /* 0x000fea0003800000 */
.L_x_308:
        /* <DEDUP_REMOVED lines=9> */
.L_x_311:
[----:B------:R-:W-:Y:S05]  /*ab70*/  BSYNC B1 ;  /* 0x0000000000017941 */ /* 0x000fea0003800000 */
.L_x_310:
        /* <DEDUP_REMOVED lines=9> */
.L_x_313:
[----:B------:R-:W-:Y:S05]  /*ac10*/  BSYNC B1 ;  /* 0x0000000000017941 */ /* 0x000fea0003800000 */
.L_x_312:
        /* <DEDUP_REMOVED lines=9> */
.L_x_315:
[----:B------:R-:W-:Y:S05]  /*acb0*/  BSYNC B1 ;  /* 0x0000000000017941 */ /* 0x000fea0003800000 */
.L_x_314:
        /* <DEDUP_REMOVED lines=9> */
.L_x_317:
[----:B------:R-:W-:Y:S05]  /*ad50*/  BSYNC B1 ;  /* 0x0000000000017941 */ /* 0x000fea0003800000 */
.L_x_316:
        /* <DEDUP_REMOVED lines=9> */
.L_x_319:
[----:B------:R-:W-:Y:S05]  /*adf0*/  BSYNC B1 ;  /* 0x0000000000017941 */ /* 0x000fea0003800000 */
.L_x_318:
        /* <DEDUP_REMOVED lines=9> */
.L_x_321:
[----:B------:R-:W-:Y:S05]  /*ae90*/  BSYNC B1 ;  /* 0x0000000000017941 */ /* 0x000fea0003800000 */
.L_x_320:
        /* <DEDUP_REMOVED lines=9> */
.L_x_323:
[----:B------:R-:W-:Y:S05]  /*af30*/  BSYNC B1 ;  /* 0x0000000000017941 */ /* 0x000fea0003800000 */
.L_x_322:
        /* <DEDUP_REMOVED lines=9> */
.L_x_325:
[----:B------:R-:W-:Y:S05]  /*afd0*/  BSYNC B1 ;  /* 0x0000000000017941 */ /* 0x000fea0003800000 */
.L_x_324:
        /* <DEDUP_REMOVED lines=9> */
.L_x_327:
[----:B------:R-:W-:Y:S05]  /*b070*/  BSYNC B1 ;  /* 0x0000000000017941 */ /* 0x000fea0003800000 */
.L_x_326:
        /* <DEDUP_REMOVED lines=9> */
.L_x_329:
[----:B------:R-:W-:Y:S05]  /*b110*/  BSYNC B1 ;  /* 0x0000000000017941 */ /* 0x000fea0003800000 */
.L_x_328:
        /* <DEDUP_REMOVED lines=9> */
.L_x_331:
[----:B------:R-:W-:Y:S05]  /*b1b0*/  BSYNC B1 ;  /* 0x0000000000017941 */ /* 0x000fea0003800000 */
.L_x_330:
        /* <DEDUP_REMOVED lines=9> */
.L_x_333:
[----:B------:R-:W-:Y:S05]  /*b250*/  BSYNC B1 ;  /* 0x0000000000017941 */ /* 0x000fea0003800000 */
.L_x_332:
        /* <DEDUP_REMOVED lines=9> */
.L_x_335:
[----:B------:R-:W-:Y:S05]  /*b2f0*/  BSYNC B1 ;  /* 0x0000000000017941 */ /* 0x000fea0003800000 */
.L_x_334:
        /* <DEDUP_REMOVED lines=9> */
.L_x_337:
[----:B------:R-:W-:Y:S05]  /*b390*/  BSYNC B1 ;  /* 0x0000000000017941 */ /* 0x000fea0003800000 */
.L_x_336:
        /* <DEDUP_REMOVED lines=9> */
.L_x_339:
[----:B------:R-:W-:Y:S05]  /*b430*/  BSYNC B1 ;  /* 0x0000000000017941 */ /* 0x000fea0003800000 */
.L_x_338:
        /* <DEDUP_REMOVED lines=9> */
.L_x_341:
[----:B------:R-:W-:Y:S05]  /*b4d0*/  BSYNC B1 ;  /* 0x0000000000017941 */ /* 0x000fea0003800000 */
.L_x_340:
        /* <DEDUP_REMOVED lines=9> */
.L_x_343:
[----:B------:R-:W-:Y:S05]  /*b570*/  BSYNC B1 ;  /* 0x0000000000017941 */ /* 0x000fea0003800000 */
.L_x_342:
        /* <DEDUP_REMOVED lines=9> */
.L_x_345:
[----:B------:R-:W-:Y:S05]  /*b610*/  BSYNC B1 ;  /* 0x0000000000017941 */ /* 0x000fea0003800000 */
.L_x_344:
        /* <DEDUP_REMOVED lines=9> */
.L_x_347:
[----:B------:R-:W-:Y:S05]  /*b6b0*/  BSYNC B1 ;  /* 0x0000000000017941 */ /* 0x000fea0003800000 */
.L_x_346:
        /* <DEDUP_REMOVED lines=9> */
.L_x_349:
[----:B------:R-:W-:Y:S05]  /*b750*/  BSYNC B1 ;  /* 0x0000000000017941 */ /* 0x000fea0003800000 */
.L_x_348:
        /* <DEDUP_REMOVED lines=9> */
.L_x_351:
[----:B------:R-:W-:Y:S05]  /*b7f0*/  BSYNC B1 ;  /* 0x0000000000017941 */ /* 0x000fea0003800000 */
.L_x_350:
        /* <DEDUP_REMOVED lines=9> */
.L_x_353:
[----:B------:R-:W-:Y:S05]  /*b890*/  BSYNC B1 ;  /* 0x0000000000017941 */ /* 0x000fea0003800000 */
.L_x_352:
        /* <DEDUP_REMOVED lines=9> */
.L_x_355:
[----:B------:R-:W-:Y:S05]  /*b930*/  BSYNC B1 ;  /* 0x0000000000017941 */ /* 0x000fea0003800000 */
.L_x_354:
        /* <DEDUP_REMOVED lines=9> */
.L_x_357:
[----:B------:R-:W-:Y:S05]  /*b9d0*/  BSYNC B1 ;  /* 0x0000000000017941 */ /* 0x000fea0003800000 */
.L_x_356:
        /* <DEDUP_REMOVED lines=9> */
.L_x_359:
[----:B------:R-:W-:Y:S05]  /*ba70*/  BSYNC B1 ;  /* 0x0000000000017941 */ /* 0x000fea0003800000 */
.L_x_358:
        /* <DEDUP_REMOVED lines=9> */
.L_x_361:
[----:B------:R-:W-:Y:S05]  /*bb10*/  BSYNC B1 ;  /* 0x0000000000017941 */ /* 0x000fea0003800000 */
.L_x_360:
        /* <DEDUP_REMOVED lines=9> */
.L_x_363:
[----:B------:R-:W-:Y:S05]  /*bbb0*/  BSYNC B1 ;  /* 0x0000000000017941 */ /* 0x000fea0003800000 */
.L_x_362:
        /* <DEDUP_REMOVED lines=9> */
.L_x_365:
[----:B------:R-:W-:Y:S05]  /*bc50*/  BSYNC B1 ;  /* 0x0000000000017941 */ /* 0x000fea0003800000 */
.L_x_364:
        /* <DEDUP_REMOVED lines=9> */
.L_x_367:
[----:B------:R-:W-:Y:S05]  /*bcf0*/  BSYNC B1 ;  /* 0x0000000000017941 */ /* 0x000fea0003800000 */
.L_x_366:
        /* <DEDUP_REMOVED lines=9> */
.L_x_369:
[----:B------:R-:W-:Y:S05]  /*bd90*/  BSYNC B1 ;  /* 0x0000000000017941 */ /* 0x000fea0003800000 */
.L_x_368:
        /* <DEDUP_REMOVED lines=9> */
.L_x_371:
[----:B------:R-:W-:Y:S05]  /*be30*/  BSYNC B1 ;  /* 0x0000000000017941 */ /* 0x000fea0003800000 */
.L_x_370:
        /* <DEDUP_REMOVED lines=9> */
.L_x_373:
[----:B------:R-:W-:Y:S05]  /*bed0*/  BSYNC B1 ;  /* 0x0000000000017941 */ /* 0x000fea0003800000 */
.L_x_372:
        /* <DEDUP_REMOVED lines=9> */
.L_x_375:
[----:B------:R-:W-:Y:S05]  /*bf70*/  BSYNC B1 ;  /* 0x0000000000017941 */ /* 0x000fea0003800000 */
.L_x_374:
        /* <DEDUP_REMOVED lines=9> */
.L_x_377:
[----:B------:R-:W-:Y:S05]  /*c010*/  BSYNC B1 ;  /* 0x0000000000017941 */ /* 0x000fea0003800000 */
.L_x_376:
        /* <DEDUP_REMOVED lines=9> */
.L_x_379:
[----:B------:R-:W-:Y:S05]  /*c0b0*/  BSYNC B1 ;  /* 0x0000000000017941 */ /* 0x000fea0003800000 */
.L_x_378:
        /* <DEDUP_REMOVED lines=9> */
.L_x_381:
[----:B------:R-:W-:Y:S05]  /*c150*/  BSYNC B1 ;  /* 0x0000000000017941 */ /* 0x000fea0003800000 */
.L_x_380:
        /* <DEDUP_REMOVED lines=9> */
.L_x_383:
[----:B------:R-:W-:Y:S05]  /*c1f0*/  BSYNC B1 ;  /* 0x0000000000017941 */ /* 0x000fea0003800000 */
.L_x_382:
        /* <DEDUP_REMOVED lines=9> */
.L_x_385:
[----:B------:R-:W-:Y:S05]  /*c290*/  BSYNC B1 ;  /* 0x0000000000017941 */ /* 0x000fea0003800000 */
.L_x_384:
        /* <DEDUP_REMOVED lines=9> */
.L_x_387:
[----:B------:R-:W-:Y:S05]  /*c330*/  BSYNC B1 ;  /* 0x0000000000017941 */ /* 0x000fea0003800000 */
.L_x_386:
        /* <DEDUP_REMOVED lines=9> */
.L_x_389:
[----:B------:R-:W-:Y:S05]  /*c3d0*/  BSYNC B1 ;  /* 0x0000000000017941 */ /* 0x000fea0003800000 */
.L_x_388:
        /* <DEDUP_REMOVED lines=9> */
.L_x_391:
[----:B------:R-:W-:Y:S05]  /*c470*/  BSYNC B1 ;  /* 0x0000000000017941 */ /* 0x000fea0003800000 */
.L_x_390:
        /* <DEDUP_REMOVED lines=9> */
.L_x_393:
[----:B------:R-:W-:Y:S05]  /*c510*/  BSYNC B1 ;  /* 0x0000000000017941 */ /* 0x000fea0003800000 */
.L_x_392:
        /* <DEDUP_REMOVED lines=9> */
.L_x_395:
[----:B------:R-:W-:Y:S05]  /*c5b0*/  BSYNC B1 ;  /* 0x0000000000017941 */ /* 0x000fea0003800000 */
.L_x_394:
        /* <DEDUP_REMOVED lines=9> */
.L_x_397:
[----:B------:R-:W-:Y:S05]  /*c650*/  BSYNC B1 ;  /* 0x0000000000017941 */ /* 0x000fea0003800000 */
.L_x_396:
        /* <DEDUP_REMOVED lines=9> */
.L_x_399:
[----:B------:R-:W-:Y:S05]  /*c6f0*/  BSYNC B1 ;  /* 0x0000000000017941 */ /* 0x000fea0003800000 */
.L_x_398:
        /* <DEDUP_REMOVED lines=9> */
.L_x_401:
[----:B------:R-:W-:Y:S05]  /*c790*/  BSYNC B1 ;  /* 0x0000000000017941 */ /* 0x000fea0003800000 */
.L_x_400:
        /* <DEDUP_REMOVED lines=9> */
.L_x_403:
[----:B------:R-:W-:Y:S05]  /*c830*/  BSYNC B1 ;  /* 0x0000000000017941 */ /* 0x000fea0003800000 */
.L_x_402:
[----:B-----5:R-:W-:Y:S01]  /*c840*/  IMAD.U32 R7, R224, 0x10000, RZ ;  /* 0x00010000e0077824 */ /* 0x020fe200078e00ff */
[----:B------:R-:W-:Y:S01]  /*c850*/  ISETP.GT.AND P1, PT, R0, 0x79, P1 ;  /* 0x000000790000780c */ /* 0x000fe20000f24270 */
[----:B0-----:R-:W-:Y:S01]  /*c860*/  @P2 IMAD.MOV.U32 R6, RZ, RZ, R88 ;  /* 0x000000ffff062224 */ /* 0x001fe200078e0058 */
[----:B------:R-:W-:Y:S01]  /*c870*/  IADD3 R91, P0, R17, 0x180, RZ ;  /* 0x00000180115b7810 */ /* 0x000fe20007f1e0ff */
[----:B------:R-:W-:Y:S01]  /*c880*/  FMUL R7, R7, R16 ;  /* 0x0000001007077220 */ /* 0x000fe20000400000 */
[----:B------:R-:W-:Y:S03]  /*c890*/  BSSY B1, `(.L_x_404) ;  /* 0x0000009000017945 */ /* 0x000fe60003800000 */
[----:B------:R-:W-:Y:S01]  /*c8a0*/  FFMA R7, R150, R2, R7 ;  /* 0x0000000296077223 */ /* 0x000fe20000000007 */
[----:B------:R-:W-:-:S04]  /*c8b0*/  IMAD.X R9, RZ, RZ, UR7, P0 ;  /* 0x00000007ff097e24 */ /* 0x000fc800080e06ff */
[----:B------:R-:W-:-:S04]  /*c8c0*/  F2FP.BF16.F32.PACK_AB R7, RZ, R7 ;  /* 0x00000007ff07723e */ /* 0x000fc800000010ff */
[----:B------:R-:W-:Y:S01]  /*c8d0*/  PRMT R8, R7, 0x7610, R8 ;  /* 0x0000761007087816 */ /* 0x000fe20000000008 */
[----:B------:R-:W-:-:S05]  /*c8e0*/  @P2 IMAD.MOV.U32 R7, RZ, RZ, R89 ;  /* 0x000000ffff072224 */ /* 0x000fca00078e0059 */
[----:B------:R0:W-:Y:S01]  /*c8f0*/  @P2 STG.E.U16 desc[UR36][R6.64+0xf0], R8 ;  /* 0x0000f00806002986 */ /* 0x0001e2000c101524 */
[----:B------:R-:W-:Y:S05]  /*c900*/  @!P1 BRA `(.L_x_405) ;  /* 0x0000000000049947 */ /* 0x000fea0003800000 */
[----:B------:R3:W5:Y:S02]  /*c910*/  LDG.E.LTC128B.U16 R224, desc[UR36][R10.64+0xf2] ;  /* 0x0000f2240ae07981 */ /* 0x000764000c1e1520 */
.L_x_405:
[----:B------:R-:W-:Y:S05]  /*c920*/  BSYNC B1 ;  /* 0x0000000000017941 */ /* 0x000fea0003800000 */
.L_x_404:
[----:B0----5:R-:W-:Y:S01]  /*c930*/  SHF.L.U32 R7, R224, 0x10, RZ ;  /* 0x00000010e0077819 */ /* 0x021fe200000006ff */
[----:B------:R-:W-:Y:S01]  /*c940*/  IMAD R6, R9, R14, RZ ;  /* 0x0000000e09067224 */ /* 0x000fe200078e02ff */
[----:B------:R-:W-:-:S03]  /*c950*/  ISETP.GT.AND P0, PT, R3, 0x180, PT ;  /* 0x000001800300780c */ /* 0x000fc60003f04270 */
[----:B------:R-:W-:Y:S01]  /*c960*/  FMUL R8, R7, R16 ;  /* 0x0000001007087220 */ /* 0x000fe20000400000 */
[C---:B------:R-:W-:Y:S01]  /*c970*/  IMAD R17, R91.reuse, R15, R6 ;  /* 0x0000000f5b117224 */ /* 0x040fe200078e0206 */
[----:B------:R-:W-:Y:S01]  /*c980*/  ISETP.GT.AND P3, PT, R0, RZ, P0 ;  /* 0x000000ff0000720c */ /* 0x000fe20000764270 */
        /* <DEDUP_REMOVED lines=12> */
[----:B------:R-:W-:-:S04]  /*ca50*/  IMAD.WIDE.U32 R4, R93, 0x300, R4 ;  /* 0x000003005d047825 */ /* 0x000fc800078e0004 */
[----:B0-----:R-:W-:Y:S02]  /*ca60*/  IMAD R89, R90, 0x300, RZ ;  /* 0x000003005a597824 */ /* 0x001fe400078e02ff */
[----:B----4-:R-:W-:Y:S02]  /*ca70*/  @P3 IMAD.MOV.U32 R8, RZ, RZ, R4 ;  /* 0x000000ffff083224 */ /* 0x010fe400078e0004 */
[----:B------:R-:W-:Y:S02]  /*ca80*/  IMAD.IADD R9, R5, 0x1, R89 ;  /* 0x0000000105097824 */ /* 0x000fe400078e0259 */
[----:B------:R-:W-:-:S04]  /*ca90*/  IMAD.WIDE.U32 R6, R91, R14, R18 ;  /* 0x0000000e5b067225 */ /* 0x000fc800078e0012 */
[----:B------:R-:W-:Y:S02]  /*caa0*/  IMAD.IADD R7, R17, 0x1, R7 ;  /* 0x0000000111077824 */ /* 0x000fe400078e0207 */
[----:B-123--:R-:W-:-:S04]  /*cab0*/  IMAD.U32 R11, R224, 0x10000, RZ ;  /* 0x00010000e00b7824 */ /* 0x00efc800078e00ff */
[----:B------:R-:W-:Y:S01]  /*cac0*/  FMUL R15, R11, R16 ;  /* 0x000000100b0f7220 */ /* 0x000fe20000400000 */
[----:B------:R-:W-:-:S04]  /*cad0*/  IMAD.WIDE.U32 R10, R22, UR43, R6 ;  /* 0x0000002b160a7c25 */ /* 0x000fc8000f8e0006 */
[----:B------:R-:W-:Y:S01]  /*cae0*/  FFMA R15, R24, R2, R15 ;  /* 0x00000002180f7223 */ /* 0x000fe2000000000f */
[----:B------:R-:W-:Y:S02]  /*caf0*/  IADD3 R7, R23, R11, RZ ;  /* 0x0000000b17077210 */ /* 0x000fe40007ffe0ff */
[C---:B------:R-:W-:Y:S02]  /*cb00*/  LEA R6, P1, R10.reuse, R12, 0x1 ;  /* 0x0000000c0a067211 */ /* 0x040fe400078208ff */
[----:B------:R-:W-:Y:S02]  /*cb10*/  F2FP.BF16.F32.PACK_AB R15, RZ, R15 ;  /* 0x0000000fff0f723e */ /* 0x000fe400000010ff */
[----:B------:R-:W-:-:S03]  /*cb20*/  LEA.HI.X R7, R10, R13, R7, 0x1, P1 ;  /* 0x0000000d0a077211 */ /* 0x000fc600008f0c07 */
[----:B------:R0:W-:Y:S01]  /*cb30*/  @P3 STG.E.U16 desc[UR36][R8.64], R15 ;  /* 0x0000000f08003986 */ /* 0x0001e2000c101524 */
[----:B------:R-:W-:Y:S05]  /*cb40*/  @!P2 BRA `(.L_x_407) ;  /* 0x000000000004a947 */ /* 0x000fea0003800000 */
[----:B------:R1:W5:Y:S02]  /*cb50*/  LDG.E.LTC128B.U16 R224, desc[UR36][R6.64+0x2] ;  /* 0x0000022406e07981 */ /* 0x000364000c1e1520 */
.L_x_407:
[----:B------:R-:W-:Y:S05]  /*cb60*/  BSYNC B1 ;  /* 0x0000000000017941 */ /* 0x000fea0003800000 */
.L_x_406:
        /* <DEDUP_REMOVED lines=11> */
[----:B------:R-:W-:Y:S01]  /*cc20*/  F2FP.BF16.F32.PACK_AB R3, RZ, R10 ;  /* 0x0000000aff03723e */ /* 0x000fe200000010ff */
[----:B------:R-:W-:Y:S01]  /*cc30*/  @P2 IMAD.MOV.U32 R21, RZ, RZ, R9 ;  /* 0x000000ffff152224 */ /* 0x000fe200078e0009 */
[----:B------:R-:W-:-:S04]  /*cc40*/  LEA R10, P4, R216, R12, 0x1 ;  /* 0x0000000cd80a7211 */ /* 0x000fc800078808ff */
[----:B------:R-:W-:Y:S02]  /*cc50*/  LEA.HI.X R11, R216, R13, R20, 0x1, P4 ;  /* 0x0000000dd80b7211 */ /* 0x000fe400020f0c14 */
[----:B------:R-:W-:-:S05]  /*cc60*/  @P2 MOV R20, R4 ;  /* 0x0000000400142202 */ /* 0x000fca0000000f00 */
[----:B------:R0:W-:Y:S01]  /*cc70*/  @P2 STG.E.U16 desc[UR36][R20.64+0x2], R3 ;  /* 0x0000020314002986 */ /* 0x0001e2000c101524 */
[----:B------:R-:W-:Y:S05]  /*cc80*/  @!P3 BRA `(.L_x_409) ;  /* 0x000000000004b947 */ /* 0x000fea0003800000 */
[----:B------:R2:W5:Y:S02]  /*cc90*/  LDG.E.LTC128B.U16 R224, desc[UR36][R10.64] ;  /* 0x000000240ae07981 */ /* 0x000564000c1e1520 */
.L_x_409:
[----:B------:R-:W-:Y:S05]  /*cca0*/  BSYNC B1 ;  /* 0x0000000000017941 */ /* 0x000fea0003800000 */
.L_x_408:
[----:B0----5:R-:W-:Y:S01]  /*ccb0*/  IMAD.U32 R3, R224, 0x10000, RZ ;  /* 0x00010000e0037824 */ /* 0x021fe200078e00ff */
[----:B------:R-:W-:Y:S01]  /*ccc0*/  IADD3 R8, P2, R221, R4, RZ ;  /* 0x00000004dd087210 */ /* 0x000fe20007f5e0ff */
[----:B------:R-:W-:Y:S01]  /*ccd0*/  IMAD.X R15, R19, 0x1, R17, P5 ;  /* 0x00000001130f7824 */ /* 0x000fe200028e0611 */
[----:B------:R-:W-:Y:S01]  /*cce0*/  ISETP.GT.AND P5, PT, R0, 0x1, P1 ;  /* 0x000000010000780c */ /* 0x000fe20000fa4270 */
[----:B------:R-:W-:Y:S01]  /*ccf0*/  FMUL R3, R3, R16 ;  /* 0x0000001003037220 */ /* 0x000fe20000400000 */
[----:B------:R-:W-:Y:S01]  /*cd00*/  BSSY B1, `(.L_x_410) ;  /* 0x000000b000017945 */ /* 0x000fe20003800000 */
[----:B------:R-:W-:Y:S02]  /*cd10*/  IMAD.X R9, R9, 0x1, R220, P2 ;  /* 0x0000000109097824 */ /* 0x000fe400010e06dc */
[----:B------:R-:W-:Y:S01]  /*cd20*/  FFMA R3, R26, R2, R3 ;  /* 0x000000021a037223 */ /* 0x000fe20000000003 */
[----:B--2---:R-:W-:-:S04]  /*cd30*/  IMAD.WIDE.U32 R10, R22, UR43, R14 ;  /* 0x0000002b160a7c25 */ /* 0x004fc8000f8e000e */
[----:B------:R-:W-:Y:S01]  /*cd40*/  F2FP.BF16.F32.PACK_AB R3, RZ, R3 ;  /* 0x00000003ff03723e */ /* 0x000fe200000010ff */
[----:B------:R-:W-:Y:S01]  /*cd50*/  IMAD.IADD R23, R23, 0x1, R11 ;  /* 0x0000000117177824 */ /* 0x000fe200078e020b */
[----:B------:R-:W-:-:S03]  /*cd60*/  LEA R12, P4, R10, R12, 0x1 ;  /* 0x0000000c0a0c7211 */ /* 0x000fc600078808ff */
[----:B------:R0:W-:Y:S01]  /*cd70*/  @P3 STG.E.U16 desc[UR36][R8.64], R3 ;  /* 0x0000000308003986 */ /* 0x0001e2000c101524 */
[----:B------:R-:W-:Y:S01]  /*cd80*/  LEA.HI.X R13, R10, R13, R23, 0x1, P4 ;  /* 0x0000000d0a0d7211 */ /* 0x000fe200020f0c17 */
[----:B------:R-:W-:Y:S08]  /*cd90*/  @!P5 BRA `(.L_x_411) ;  /* 0x000000000004d947 */ /* 0x000ff00003800000 */
[----:B------:R2:W5:Y:S02]  /*cda0*/  LDG.E.LTC128B.U16 R224, desc[UR36][R12.64+0x2] ;  /* 0x000002240ce07981 */ /* 0x000564000c1e1520 */
.L_x_411:
[----:B------:R-:W-:Y:S05]  /*cdb0*/  BSYNC B1 ;  /* 0x0000000000017941 */ /* 0x000fea0003800000 */
.L_x_410:
        /* <DEDUP_REMOVED lines=9> */
.L_x_413:
[----:B------:R-:W-:Y:S05]  /*ce50*/  BSYNC B1 ;  /* 0x0000000000017941 */ /* 0x000fea0003800000 */
.L_x_412:
[----:B-----5:R-:W-:Y:S01]  /*ce60*/  IMAD.U32 R3, R224, 0x10000, RZ ;  /* 0x00010000e0037824 */ /* 0x020fe200078e00ff */
[----:B------:R-:W-:Y:S01]  /*ce70*/  ISETP.GT.AND P3, PT, R0, 0x9, P0 ;  /* 0x000000090000780c */ /* 0x000fe20000764270 */
[----:B0-----:R-:W-:Y:S01]  /*ce80*/  IMAD.IADD R9, R89, 0x1, R5 ;  /* 0x0000000159097824 */ /* 0x001fe200078e0205 */
[----:B------:R-:W-:Y:S01]  /*ce90*/  BSSY B1, `(.L_x_414) ;  /* 0x0000008000017945 */ /* 0x000fe20003800000 */
[----:B------:R-:W-:Y:S01]  /*cea0*/  FMUL R3, R3, R16 ;  /* 0x0000001003037220 */ /* 0x000fe20000400000 */
[----:B------:R-:W-:-:S03]  /*ceb0*/  @P2 IMAD.MOV.U32 R8, RZ, RZ, R4 ;  /* 0x000000ffff082224 */ /* 0x000fc600078e0004 */
[----:B------:R-:W-:-:S05]  /*cec0*/  FFMA R3, R28, R2, R3 ;  /* 0x000000021c037223 */ /* 0x000fca0000000003 */
[----:B------:R-:W-:-:S05]  /*ced0*/  F2FP.BF16.F32.PACK_AB R3, RZ, R3 ;  /* 0x00000003ff03723e */ /* 0x000fca00000010ff */
[----:B------:R0:W-:Y:S01]  /*cee0*/  @P2 STG.E.U16 desc[UR36][R8.64+0x10], R3 ;  /* 0x0000100308002986 */ /* 0x0001e2000c101524 */
[----:B------:R-:W-:Y:S05]  /*cef0*/  @!P3 BRA `(.L_x_415) ;  /* 0x000000000004b947 */ /* 0x000fea0003800000 */
[----:B------:R4:W5:Y:S02]  /*cf00*/  LDG.E.LTC128B.U16 R224, desc[UR36][R6.64+0x12] ;  /* 0x0000122406e07981 */ /* 0x000964000c1e1520 */
.L_x_415:
[----:B------:R-:W-:Y:S05]  /*cf10*/  BSYNC B1 ;  /* 0x0000000000017941 */ /* 0x000fea0003800000 */
.L_x_414:
[----:B0----5:R-:W-:Y:S01]  /*cf20*/  IMAD.U32 R3, R224, 0x10000, RZ ;  /* 0x00010000e0037824 */ /* 0x021fe200078e00ff */
[----:B------:R-:W-:Y:S01]  /*cf30*/  @P3 MOV R11, R9 ;  /* 0x00000009000b3202 */ /* 0x000fe20000000f00 */
        /* <DEDUP_REMOVED lines=10> */
.L_x_417:
[----:B------:R-:W-:Y:S05]  /*cfe0*/  BSYNC B1 ;  /* 0x0000000000017941 */ /* 0x000fea0003800000 */
.L_x_416:
[----:B0----5:R-:W-:Y:S01]  /*cff0*/  IMAD.U32 R3, R224, 0x10000, RZ ;  /* 0x00010000e0037824 */ /* 0x021fe200078e00ff */
[----:B------:R-:W-:Y:S01]  /*d000*/  IADD3 R10, P2, R221, R4, RZ ;  /* 0x00000004dd0a7210 */ /* 0x000fe20007f5e0ff */
[----:B------:R-:W-:Y:S01]  /*d010*/  BSSY B1, `(.L_x_418) ;  /* 0x0000009000017945 */ /* 0x000fe20003800000 */
[----:B------:R-:W-:Y:S01]  /*d020*/  ISETP.GT.AND P3, PT, R0, 0x9, P1 ;  /* 0x000000090000780c */ /* 0x000fe20000f64270 */
[----:B------:R-:W-:Y:S02]  /*d030*/  FMUL R3, R3, R16 ;  /* 0x0000001003037220 */ /* 0x000fe40000400000 */
[----:B------:R-:W-:Y:S02]  /*d040*/  IMAD.X R11, R9, 0x1, R220, P2 ;  /* 0x00000001090b7824 */ /* 0x000fe400010e06dc */
[----:B------:R-:W-:-:S05]  /*d050*/  FFMA R3, R30, R2, R3 ;  /* 0x000000021e037223 */ /* 0x000fca0000000003 */
[----:B------:R-:W-:-:S05]  /*d060*/  F2FP.BF16.F32.PACK_AB R3, RZ, R3 ;  /* 0x00000003ff03723e */ /* 0x000fca00000010ff */
[----:B------:R0:W-:Y:S01]  /*d070*/  @P4 STG.E.U16 desc[UR36][R10.64+0x10], R3 ;  /* 0x000010030a004986 */ /* 0x0001e2000c101524 */
[----:B------:R-:W-:Y:S05]  /*d080*/  @!P3 BRA `(.L_x_419) ;  /* 0x000000000004b947 */ /* 0x000fea0003800000 */
[----:B------:R0:W5:Y:S02]  /*d090*/  LDG.E.LTC128B.U16 R224, desc[UR36][R12.64+0x12] ;  /* 0x000012240ce07981 */ /* 0x000164000c1e1520 */
.L_x_419:
[----:B------:R-:W-:Y:S05]  /*d0a0*/  BSYNC B1 ;  /* 0x0000000000017941 */ /* 0x000fea0003800000 */
.L_x_418:
        /* <DEDUP_REMOVED lines=9> */
.L_x_421:
[----:B------:R-:W-:Y:S05]  /*d140*/  BSYNC B1 ;  /* 0x0000000000017941 */ /* 0x000fea0003800000 */
.L_x_420:
[----:B-----5:R-:W-:Y:S01]  /*d150*/  IMAD.U32 R3, R224, 0x10000, RZ ;  /* 0x00010000e0037824 */ /* 0x020fe200078e00ff */
[----:B------:R-:W-:Y:S01]  /*d160*/  @P2 MOV R15, R9 ;  /* 0x00000009000f2202 */ /* 0x000fe20000000f00 */
[----:B0-----:R-:W-:Y:S01]  /*d170*/  @P2 IMAD.MOV.U32 R14, RZ, RZ, R4 ;  /* 0x000000ffff0e2224 */ /* 0x001fe200078e0004 */
[----:B------:R-:W-:Y:S01]  /*d180*/  ISETP.GT.AND P3, PT, R0, 0x11, P0 ;  /* 0x000000110000780c */ /* 0x000fe20000764270 */
[----:B------:R-:W-:Y:S01]  /*d190*/  FMUL R3, R3, R16 ;  /* 0x0000001003037220 */ /* 0x000fe20000400000 */
[----:B------:R-:W-:Y:S03]  /*d1a0*/  BSSY B1, `(.L_x_422) ;  /* 0x0000006000017945 */ /* 0x000fe60003800000 */
[----:B------:R-:W-:-:S05]  /*d1b0*/  FFMA R3, R32, R2, R3 ;  /* 0x0000000220037223 */ /* 0x000fca0000000003 */
[----:B------:R-:W-:-:S05]  /*d1c0*/  F2FP.BF16.F32.PACK_AB R3, RZ, R3 ;  /* 0x00000003ff03723e */ /* 0x000fca00000010ff */
[----:B------:R0:W-:Y:S01]  /*d1d0*/  @P2 STG.E.U16 desc[UR36][R14.64+0x20], R3 ;  /* 0x000020030e002986 */ /* 0x0001e2000c101524 */
[----:B------:R-:W-:Y:S05]  /*d1e0*/  @!P3 BRA `(.L_x_423) ;  /* 0x000000000004b947 */ /* 0x000fea0003800000 */
[----:B------:R0:W5:Y:S02]  /*d1f0*/  LDG.E.LTC128B.U16 R224, desc[UR36][R6.64+0x22] ;  /* 0x0000222406e07981 */ /* 0x000164000c1e1520 */
.L_x_423:
[----:B------:R-:W-:Y:S05]  /*d200*/  BSYNC B1 ;  /* 0x0000000000017941 */ /* 0x000fea0003800000 */
.L_x_422:
[----:B0----5:R-:W-:Y:S01]  /*d210*/  IMAD.U32 R3, R224, 0x10000, RZ ;  /* 0x00010000e0037824 */ /* 0x021fe200078e00ff */
[----:B------:R-:W-:Y:S01]  /*d220*/  ISETP.GT.AND P2, PT, R0, 0x10, P1 ;  /* 0x000000100000780c */ /* 0x000fe20000f44270 */
[----:B------:R-:W-:Y:S01]  /*d230*/  @P3 IMAD.MOV.U32 R15, RZ, RZ, R9 ;  /* 0x000000ffff0f3224 */ /* 0x000fe200078e0009 */
        /* <DEDUP_REMOVED lines=9> */
.L_x_425:
[----:B------:R-:W-:Y:S05]  /*d2d0*/  BSYNC B1 ;  /* 0x0000000000017941 */ /* 0x000fea0003800000 */
.L_x_424:
        /* <DEDUP_REMOVED lines=9> */
.L_x_427:
[----:B------:R-:W-:Y:S05]  /*d370*/  BSYNC B1 ;  /* 0x0000000000017941 */ /* 0x000fea0003800000 */
.L_x_426:
        /* <DEDUP_REMOVED lines=9> */
.L_x_429:
[----:B------:R-:W-:Y:S05]  /*d410*/  BSYNC B1 ;  /* 0x0000000000017941 */ /* 0x000fea0003800000 */
.L_x_428:
[----:B-----5:R-:W-:Y:S01]  /*d420*/  SHF.L.U32 R3, R224, 0x10, RZ ;  /* 0x00000010e0037819 */ /* 0x020fe200000006ff */
[----:B0-----:R-:W-:Y:S01]  /*d430*/  @P2 IMAD.MOV.U32 R14, RZ, RZ, R4 ;  /* 0x000000ffff0e2224 */ /* 0x001fe200078e0004 */
[----:B------:R-:W-:Y:S01]  /*d440*/  ISETP.GT.AND P3, PT, R0, 0x19, P0 ;  /* 0x000000190000780c */ /* 0x000fe20000764270 */
[----:B------:R-:W-:Y:S01]  /*d450*/  @P2 IMAD.MOV.U32 R15, RZ, RZ, R9 ;  /* 0x000000ffff0f2224 */ /* 0x000fe200078e0009 */
[----:B------:R-:W-:Y:S01]  /*d460*/  BSSY B1, `(.L_x_430) ;  /* 0x0000007000017945 */ /* 0x000fe20003800000 */
[----:B------:R-:W-:-:S04]  /*d470*/  FMUL R3, R3, R16 ;  /* 0x0000001003037220 */ /* 0x000fc80000400000 */
[----:B------:R-:W-:-:S05]  /*d480*/  FFMA R3, R36, R2, R3 ;  /* 0x0000000224037223 */ /* 0x000fca0000000003 */
[----:B------:R-:W-:-:S05]  /*d490*/  F2FP.BF16.F32.PACK_AB R3, RZ, R3 ;  /* 0x00000003ff03723e */ /* 0x000fca00000010ff */
[----:B------:R0:W-:Y:S01]  /*d4a0*/  @P2 STG.E.U16 desc[UR36][R14.64+0x30], R3 ;  /* 0x000030030e002986 */ /* 0x0001e2000c101524 */
[----:B------:R-:W-:Y:S05]  /*d4b0*/  @!P3 BRA `(.L_x_431) ;  /* 0x000000000004b947 */ /* 0x000fea0003800000 */
[----:B------:R0:W5:Y:S02]  /*d4c0*/  LDG.E.LTC128B.U16 R224, desc[UR36][R6.64+0x32] ;  /* 0x0000322406e07981 */ /* 0x000164000c1e1520 */
.L_x_431:
[----:B------:R-:W-:Y:S05]  /*d4d0*/  BSYNC B1 ;  /* 0x0000000000017941 */ /* 0x000fea0003800000 */
.L_x_430:
        /* <DEDUP_REMOVED lines=12> */
.L_x_433:
[----:B------:R-:W-:Y:S05]  /*d5a0*/  BSYNC B1 ;  /* 0x0000000000017941 */ /* 0x000fea0003800000 */
.L_x_432:
        /* <DEDUP_REMOVED lines=9> */
.L_x_435:
[----:B------:R-:W-:Y:S05]  /*d640*/  BSYNC B1 ;  /* 0x0000000000017941 */ /* 0x000fea0003800000 */
.L_x_434:
        /* <DEDUP_REMOVED lines=9> */
.L_x_437:
[----:B------:R-:W-:Y:S05]  /*d6e0*/  BSYNC B1 ;  /* 0x0000000000017941 */ /* 0x000fea0003800000 */
.L_x_436:
[----:B-----5:R-:W-:Y:S01]  /*d6f0*/  IMAD.U32 R3, R224, 0x10000, RZ ;  /* 0x00010000e0037824 */ /* 0x020fe200078e00ff */
[----:B------:R-:W-:Y:S01]  /*d700*/  ISETP.GT.AND P3, PT, R0, 0x21, P0 ;  /* 0x000000210000780c */ /* 0x000fe20000764270 */
[----:B0-----:R-:W-:Y:S01]  /*d710*/  @P2 IMAD.MOV.U32 R14, RZ, RZ, R4 ;  /* 0x000000ffff0e2224 */ /* 0x001fe200078e0004 */
        /* <DEDUP_REMOVED lines=8> */
.L_x_439:
[----:B------:R-:W-:Y:S05]  /*d7a0*/  BSYNC B1 ;  /* 0x0000000000017941 */ /* 0x000fea0003800000 */
.L_x_438:
[----:B0----5:R-:W-:Y:S01]  /*d7b0*/  IMAD.U32 R3, R224, 0x10000, RZ ;  /* 0x00010000e0037824 */ /* 0x021fe200078e00ff */
[----:B------:R-:W-:Y:S01]  /*d7c0*/  ISETP.GT.AND P2, PT, R0, 0x20, P1 ;  /* 0x000000200000780c */ /* 0x000fe20000f44270 */
[----:B------:R-:W-:Y:S01]  /*d7d0*/  @P3 IMAD.MOV.U32 R15, RZ, RZ, R9 ;  /* 0x000000ffff0f3224 */ /* 0x000fe200078e0009 */
[----:B------:R-:W-:Y:S01]  /*d7e0*/  BSSY B1, `(.L_x_440) ;  /* 0x0000009000017945 */ /* 0x000fe20003800000 */
[----:B------:R-:W-:-:S04]  /*d7f0*/  FMUL R14, R3, R16 ;  /* 0x00000010030e7220 */ /* 0x000fc80000400000 */
[----:B------:R-:W-:-:S05]  /*d800*/  FFMA R14, R41, R2, R14 ;  /* 0x00000002290e7223 */ /* 0x000fca000000000e */
[----:B------:R-:W-:-:S04]  /*d810*/  F2FP.BF16.F32.PACK_AB R14, RZ, R14 ;  /* 0x0000000eff0e723e */ /* 0x000fc800000010ff */
[----:B------:R-:W-:Y:S02]  /*d820*/  PRMT R3, R14, 0x7610, R3 ;  /* 0x000076100e037816 */ /* 0x000fe40000000003 */
[----:B------:R-:W-:-:S05]  /*d830*/  @P3 MOV R14, R4 ;  /* 0x00000004000e3202 */ /* 0x000fca0000000f00 */
[----:B------:R0:W-:Y:S01]  /*d840*/  @P3 STG.E.U16 desc[UR36][R14.64+0x42], R3 ;  /* 0x000042030e003986 */ /* 0x0001e2000c101524 */
[----:B------:R-:W-:Y:S05]  /*d850*/  @!P2 BRA `(.L_x_441) ;  /* 0x000000000004a947 */ /* 0x000fea0003800000 */
[----:B------:R0:W5:Y:S02]  /*d860*/  LDG.E.LTC128B.U16 R224, desc[UR36][R12.64+0x40] ;  /* 0x000040240ce07981 */ /* 0x000164000c1e1520 */
.L_x_441:
[----:B------:R-:W-:Y:S05]  /*d870*/  BSYNC B1 ;  /* 0x0000000000017941 */ /* 0x000fea0003800000 */
.L_x_440:
        /* <DEDUP_REMOVED lines=9> */
.L_x_443:
[----:B------:R-:W-:Y:S05]  /*d910*/  BSYNC B1 ;  /* 0x0000000000017941 */ /* 0x000fea0003800000 */
.L_x_442:
        /* <DEDUP_REMOVED lines=9> */
.L_x_445:
[----:B------:R-:W-:Y:S05]  /*d9b0*/  BSYNC B1 ;  /* 0x0000000000017941 */ /* 0x000fea0003800000 */
.L_x_444:
        /* <DEDUP_REMOVED lines=11> */
.L_x_447:
[----:B------:R-:W-:Y:S05]  /*da70*/  BSYNC B1 ;  /* 0x0000000000017941 */ /* 0x000fea0003800000 */
.L_x_446:
        /* <DEDUP_REMOVED lines=12> */
.L_x_449:
[----:B------:R-:W-:Y:S05]  /*db40*/  BSYNC B1 ;  /* 0x0000000000017941 */ /* 0x000fea0003800000 */
.L_x_448:
        /* <DEDUP_REMOVED lines=9> */
.L_x_451:
[----:B------:R-:W-:Y:S05]  /*dbe0*/  BSYNC B1 ;  /* 0x0000000000017941 */ /* 0x000fea0003800000 */
.L_x_450:
        /* <DEDUP_REMOVED lines=9> */
.L_x_453:
[----:B------:R-:W-:Y:S05]  /*dc80*/  BSYNC B1 ;  /* 0x0000000000017941 */ /* 0x000fea0003800000 */
.L_x_452:
        /* <DEDUP_REMOVED lines=11> */
.L_x_455:
[----:B------:R-:W-:Y:S05]  /*dd40*/  BSYNC B1 ;  /* 0x0000000000017941 */ /* 0x000fea0003800000 */
.L_x_454:
        /* <DEDUP_REMOVED lines=12> */
.L_x_457:
[----:B------:R-:W-:Y:S05]  /*de10*/  BSYNC B1 ;  /* 0x0000000000017941 */ /* 0x000fea0003800000 */
.L_x_456:
        /* <DEDUP_REMOVED lines=9> */
.L_x_459:
[----:B------:R-:W-:Y:S05]  /*deb0*/  BSYNC B1 ;  /* 0x0000000000017941 */ /* 0x000fea0003800000 */
.L_x_458:
        /* <DEDUP_REMOVED lines=9> */
.L_x_461:
[----:B------:R-:W-:Y:S05]  /*df50*/  BSYNC B1 ;  /* 0x0000000000017941 */ /* 0x000fea0003800000 */
.L_x_460:
        /* <DEDUP_REMOVED lines=11> */
.L_x_463:
[----:B------:R-:W-:Y:S05]  /*e010*/  BSYNC B1 ;  /* 0x0000000000017941 */ /* 0x000fea0003800000 */
.L_x_462:
        /* <DEDUP_REMOVED lines=12> */
.L_x_465:
[----:B------:R-:W-:Y:S05]  /*e0e0*/  BSYNC B1 ;  /* 0x0000000000017941 */ /* 0x000fea0003800000 */
.L_x_464:
        /* <DEDUP_REMOVED lines=9> */
.L_x_467:
[----:B------:R-:W-:Y:S05]  /*e180*/  BSYNC B1 ;  /* 0x0000000000017941 */ /* 0x000fea0003800000 */
.L_x_466:
        /* <DEDUP_REMOVED lines=9> */
.L_x_469:
[----:B------:R-:W-:Y:S05]  /*e220*/  BSYNC B1 ;  /* 0x0000000000017941 */ /* 0x000fea0003800000 */
.L_x_468:
        /* <DEDUP_REMOVED lines=11> */
.L_x_471:
[----:B------:R-:W-:Y:S05]  /*e2e0*/  BSYNC B1 ;  /* 0x0000000000017941 */ /* 0x000fea0003800000 */
.L_x_470:
        /* <DEDUP_REMOVED lines=12> */
.L_x_473:
[----:B------:R-:W-:Y:S05]  /*e3b0*/  BSYNC B1 ;  /* 0x0000000000017941 */ /* 0x000fea0003800000 */
.L_x_472:
        /* <DEDUP_REMOVED lines=9> */
.L_x_475:
[----:B------:R-:W-:Y:S05]  /*e450*/  BSYNC B1 ;  /* 0x0000000000017941 */ /* 0x000fea0003800000 */
.L_x_474:
        /* <DEDUP_REMOVED lines=9> */
.L_x_477:
[----:B------:R-:W-:Y:S05]  /*e4f0*/  BSYNC B1 ;  /* 0x0000000000017941 */ /* 0x000fea0003800000 */
.L_x_476:
        /* <DEDUP_REMOVED lines=11> */
.L_x_479:
[----:B------:R-:W-:Y:S05]  /*e5b0*/  BSYNC B1 ;  /* 0x0000000000017941 */ /* 0x000fea0003800000 */
.L_x_478:
        /* <DEDUP_REMOVED lines=12> */
.L_x_481:
[----:B------:R-:W-:Y:S05]  /*e680*/  BSYNC B1 ;  /* 0x0000000000017941 */ /* 0x000fea0003800000 */
.L_x_480:
        /* <DEDUP_REMOVED lines=9> */
.L_x_483:
[----:B------:R-:W-:Y:S05]  /*e720*/  BSYNC B1 ;  /* 0x0000000000017941 */ /* 0x000fea0003800000 */
.L_x_482:
        /* <DEDUP_REMOVED lines=9> */
.L_x_485:
[----:B------:R-:W-:Y:S05]  /*e7c0*/  BSYNC B1 ;  /* 0x0000000000017941 */ /* 0x000fea0003800000 */
.L_x_484:
        /* <DEDUP_REMOVED lines=11> */
.L_x_487:
[----:B------:R-:W-:Y:S05]  /*e880*/  BSYNC B1 ;  /* 0x0000000000017941 */ /* 0x000fea0003800000 */
.L_x_486:
        /* <DEDUP_REMOVED lines=12> */
.L_x_489:
[----:B------:R-:W-:Y:S05]  /*e950*/  BSYNC B1 ;  /* 0x0000000000017941 */ /* 0x000fea0003800000 */
.L_x_488:
        /* <DEDUP_REMOVED lines=9> */
.L_x_491:
[----:B------:R-:W-:Y:S05]  /*e9f0*/  BSYNC B1 ;  /* 0x0000000000017941 */ /* 0x000fea0003800000 */
.L_x_490:
        /* <DEDUP_REMOVED lines=9> */
.L_x_493:
[----:B------:R-:W-:Y:S05]  /*ea90*/  BSYNC B1 ;  /* 0x0000000000017941 */ /* 0x000fea0003800000 */
.L_x_492:
        /* <DEDUP_REMOVED lines=11> */
.L_x_495:
[----:B------:R-:W-:Y:S05]  /*eb50*/  BSYNC B1 ;  /* 0x0000000000017941 */ /* 0x000fea0003800000 */
.L_x_494:
        /* <DEDUP_REMOVED lines=12> */
.L_x_497:
[----:B------:R-:W-:Y:S05]  /*ec20*/  BSYNC B1 ;  /* 0x0000000000017941 */ /* 0x000fea0003800000 */
.L_x_496:
        /* <DEDUP_REMOVED lines=9> */
.L_x_499:
[----:B------:R-:W-:Y:S05]  /*ecc0*/  BSYNC B1 ;  /* 0x0000000000017941 */ /* 0x000fea0003800000 */
.L_x_498:
        /* <DEDUP_REMOVED lines=9> */
.L_x_501:
[----:B------:R-:W-:Y:S05]  /*ed60*/  BSYNC B1 ;  /* 0x0000000000017941 */ /* 0x000fea0003800000 */
.L_x_500:
        /* <DEDUP_REMOVED lines=11> */
.L_x_503:
[----:B------:R-:W-:Y:S05]  /*ee20*/  BSYNC B1 ;  /* 0x0000000000017941 */ /* 0x000fea0003800000 */
.L_x_502:
        /* <DEDUP_REMOVED lines=12> */
.L_x_505:
[----:B------:R-:W-:Y:S05]  /*eef0*/  BSYNC B1 ;  /* 0x0000000000017941 */ /* 0x000fea0003800000 */
.L_x_504:
        /* <DEDUP_REMOVED lines=9> */
.L_x_507:
[----:B------:R-:W-:Y:S05]  /*ef90*/  BSYNC B1 ;  /* 0x0000000000017941 */ /* 0x000fea0003800000 */
.L_x_506:
        /* <DEDUP_REMOVED lines=9> */
.L_x_509:
[----:B------:R-:W-:Y:S05]  /*f030*/  BSYNC B1 ;  /* 0x0000000000017941 */ /* 0x000fea0003800000 */
.L_x_508:
        /* <DEDUP_REMOVED lines=11> */
.L_x_511:
[----:B------:R-:W-:Y:S05]  /*f0f0*/  BSYNC B1 ;  /* 0x0000000000017941 */ /* 0x000fea0003800000 */
.L_x_510:
        /* <DEDUP_REMOVED lines=12> */
.L_x_513:
[----:B------:R-:W-:Y:S05]  /*f1c0*/  BSYNC B1 ;  /* 0x0000000000017941 */ /* 0x000fea0003800000 */
.L_x_512:
        /* <DEDUP_REMOVED lines=9> */
.L_x_515:
[----:B------:R-:W-:Y:S05]  /*f260*/  BSYNC B1 ;  /* 0x0000000000017941 */ /* 0x000fea0003800000 */
.L_x_514:
        /* <DEDUP_REMOVED lines=9> */
.L_x_517:
[----:B------:R-:W-:Y:S05]  /*f300*/  BSYNC B1 ;  /* 0x0000000000017941 */ /* 0x000fea0003800000 */
.L_x_516:
        /* <DEDUP_REMOVED lines=11> */
.L_x_519:
[----:B------:R-:W-:Y:S05]  /*f3c0*/  BSYNC B1 ;  /* 0x0000000000017941 */ /* 0x000fea0003800000 */
.L_x_518:
        /* <DEDUP_REMOVED lines=12> */
.L_x_521:
[----:B------:R-:W-:Y:S05]  /*f490*/  BSYNC B1 ;  /* 0x0000000000017941 */ /* 0x000fea0003800000 */
.L_x_520:
        /* <DEDUP_REMOVED lines=9> */
.L_x_523:
[----:B------:R-:W-:Y:S05]  /*f530*/  BSYNC B1 ;  /* 0x0000000000017941 */ /* 0x000fea0003800000 */
.L_x_522:
        /* <DEDUP_REMOVED lines=9> */
.L_x_525:
[----:B------:R-:W-:Y:S05]  /*f5d0*/  BSYNC B1 ;  /* 0x0000000000017941 */ /* 0x000fea0003800000 */
.L_x_524:
        /* <DEDUP_REMOVED lines=11> */
.L_x_527:
[----:B------:R-:W-:Y:S05]  /*f690*/  BSYNC B1 ;  /* 0x0000000000017941 */ /* 0x000fea0003800000 */
.L_x_526:
[----:B0----5:R-:W-:Y:S01]  /*f6a0*/  IMAD.U32 R3, R224, 0x10000, RZ ;  /* 0x00010000e0037824 */ /* 0x021fe200078e00ff */
[----:B------:R-:W-:Y:S01]  /*f6b0*/  ISETP.GT.AND P2, PT, R0, 0x78, P1 ;  /* 0x000000780000780c */ /* 0x000fe20000f44270 */
[----:B------:R-:W-:Y:S01]  /*f6c0*/  @P0 IMAD.MOV.U32 R5, RZ, RZ, R9 ;  /* 0x000000ffff050224 */ /* 0x000fe200078e0009 */
[----:B------:R-:W-:Y:S01]  /*f6d0*/  BSSY B1, `(.L_x_528) ;  /* 0x0000007000017945 */ /* 0x000fe20003800000 */
[----:B-1-34-:R-:W-:-:S04]  /*f6e0*/  FMUL R6, R3, R16 ;  /* 0x0000001003067220 */ /* 0x01afc80000400000 */
[----:B------:R-:W-:-:S05]  /*f6f0*/  FFMA R6, R85, R2, R6 ;  /* 0x0000000255067223 */ /* 0x000fca0000000006 */
[----:B------:R-:W-:-:S05]  /*f700*/  F2FP.BF16.F32.PACK_AB R6, RZ, R6 ;  /* 0x00000006ff06723e */ /* 0x000fca00000010ff */
[----:B------:R0:W-:Y:S01]  /*f710*/  @P0 STG.E.U16 desc[UR36][R4.64+0xf2], R6 ;  /* 0x0000f20604000986 */ /* 0x0001e2000c101524 */
[----:B------:R-:W-:Y:S05]  /*f720*/  @!P2 BRA `(.L_x_529) ;  /* 0x000000000004a947 */ /* 0x000fea0003800000 */
[----:B------:R1:W5:Y:S02]  /*f730*/  LDG.E.LTC128B.U16 R224, desc[UR36][R12.64+0xf0] ;  /* 0x0000f0240ce07981 */ /* 0x000364000c1e1520 */
.L_x_529:
[----:B------:R-:W-:Y:S05]  /*f740*/  BSYNC B1 ;  /* 0x0000000000017941 */ /* 0x000fea0003800000 */
.L_x_528:
[----:B-----5:R-:W-:Y:S01]  /*f750*/  IMAD.U32 R3, R224, 0x10000, RZ ;  /* 0x00010000e0037824 */ /* 0x020fe200078e00ff */
[----:B0-----:R-:W-:Y:S01]  /*f760*/  @P2 MOV R4, R10 ;  /* 0x0000000a00042202 */ /* 0x001fe20000000f00 */
[----:B------:R-:W-:Y:S01]  /*f770*/  @P2 IMAD.MOV.U32 R5, RZ, RZ, R11 ;  /* 0x000000ffff052224 */ /* 0x000fe200078e000b */
        /* <DEDUP_REMOVED lines=8> */
.L_x_531:
[----:B------:R-:W-:Y:S05]  /*f800*/  BSYNC B1 ;  /* 0x0000000000017941 */ /* 0x000fea0003800000 */
.L_x_530:
[----:B------:R-:W-:Y:S05]  /*f810*/  @!P1 BRA `(.L_x_532) ;  /* 0x0000004c00389947 */ /* 0x000fea0003800000 */
[----:B0----5:R-:W-:-:S04]  /*f820*/  IMAD.U32 R3, R224, 0x10000, RZ ;  /* 0x00010000e0037824 */ /* 0x021fc800078e00ff */
[----:B------:R-:W-:-:S04]  /*f830*/  FMUL R0, R3, R16 ;  /* 0x0000001003007220 */ /* 0x000fc80000400000 */
[----:B------:R-:W-:-:S05]  /*f840*/  FFMA R0, R87, R2, R0 ;  /* 0x0000000257007223 */ /* 0x000fca0000000000 */
[----:B------:R-:W-:-:S05]  /*f850*/  F2FP.BF16.F32.PACK_AB R0, RZ, R0 ;  /* 0x00000000ff00723e */ /* 0x000fca00000010ff */
[----:B------:R4:W-:Y:S01]  /*f860*/  STG.E.U16 desc[UR36][R10.64+0xf2], R0 ;  /* 0x0000f2000a007986 */ /* 0x0009e2000c101524 */
[----:B------:R-:W-:Y:S05]  /*f870*/  BRA `(.L_x_532) ;  /* 0x0000004c00207947 */ /* 0x000fea0003800000 */
.L_x_29:
[----:B------:R-:W2:Y:S01]  /*f880*/  LDL.LU R9, [R1+0x8] ;  /* 0x0000080001097983 */ /* 0x000ea20000300800 */
[----:B------:R-:W-:-:S03]  /*f890*/  ULDC.64 UR4, c[0x0][0x5c0] ;  /* 0x0001700000047ab9 */ /* 0x000fc60000000a00 */
[----:B------:R-:W3:Y:S04]  /*f8a0*/  LDL.LU R8, [R1+0xc] ;  /* 0x00000c0001087983 */ /* 0x000ee80000300800 */
[----:B------:R-:W4:Y:S04]  /*f8b0*/  LDL.LU R234, [R1+0x5c] ;  /* 0x00005c0001ea7983 */ /* 0x000f280000300800 */
        /* <DEDUP_REMOVED lines=15> */
[----:B------:R0:W-:Y:S04]  /*f9b0*/  STL [R1+0x11c], R83 ;  /* 0x00011c5301007387 */ /* 0x0001e80000100800 */
[----:B0-----:R-:W4:Y:S04]  /*f9c0*/  LDL.LU R83, [R1+0xac] ;  /* 0x0000ac0001537983 */ /* 0x001f280000300800 */
[----:B------:R-:W4:Y:S04]  /*f9d0*/  LDL.LU R229, [R1+0xb0] ;  /* 0x0000b00001e57983 */ /* 0x000f280000300800 */
[----:B------:R-:W4:Y:S04]  /*f9e0*/  LDL.LU R222, [R1+0xb4] ;  /* 0x0000b40001de7983 */ /* 0x000f280000300800 */
[----:B------:R0:W-:Y:S04]  /*f9f0*/  STL [R1+0x118], R84 ;  /* 0x0001185401007387 */ /* 0x0001e80000100800 */
[----:B0-----:R-:W4:Y:S04]  /*fa00*/  LDL.LU R84, [R1+0xbc] ;  /* 0x0000bc0001547983 */ /* 0x001f280000300800 */
        /* <DEDUP_REMOVED lines=12> */
[----:B------:R-:W4:Y:S01]  /*fad0*/  LDL.LU R23, [R1+0xfc] ;  /* 0x0000fc0001177983 */ /* 0x000f220000300800 */
[----:B------:R-:W-:-:S03]  /*fae0*/  LEA R4, P1, R6, UR4, 0x1 ;  /* 0x0000000406047c11 */ /* 0x000fc6000f8208ff */
[----:B------:R0:W-:Y:S01]  /*faf0*/  STL [R1+0x114], R85 ;  /* 0x0001145501007387 */ /* 0x0001e20000100800 */
[----:B------:R-:W-:-:S03]  /*fb00*/  LEA.HI.X R5, R6, UR5, R10, 0x1, P1 ;  /* 0x0000000506057c11 */ /* 0x000fc600088f0c0a */
[----:B0-----:R-:W4:Y:S04]  /*fb10*/  LDL.LU R85, [R1+0x6c] ;  /* 0x00006c0001557983 */ /* 0x001f280000300800 */
[----:B------:R0:W-:Y:S04]  /*fb20*/  STL [R1+0x110], R86 ;  /* 0x0001105601007387 */ /* 0x0001e80000100800 */
[----:B0-----:R-:W4:Y:S04]  /*fb30*/  LDL.LU R86, [R1+0x7c] ;  /* 0x00007c0001567983 */ /* 0x001f280000300800 */
[----:B------:R0:W-:Y:S04]  /*fb40*/  STL [R1+0x10c], R87 ;  /* 0x00010c5701007387 */ /* 0x0001e80000100800 */
[----:B0-----:R-:W4:Y:S04]  /*fb50*/  LDL.LU R87, [R1+0x8c] ;  /* 0x00008c0001577983 */ /* 0x001f280000300800 */
[----:B------:R0:W-:Y:S04]  /*fb60*/  STL [R1+0x108], R16 ;  /* 0x0001081001007387 */ /* 0x0001e80000100800 */
[----:B0-----:R-:W4:Y:S04]  /*fb70*/  LDL.LU R16, [R1+0x9c] ;  /* 0x00009c0001107983 */ /* 0x001f280000300800 */
[----:B------:R-:W4:Y:S04]  /*fb80*/  LDL.LU R6, [R1+0x4] ;  /* 0x0000040001067983 */ /* 0x000f280000300800 */
[----:B------:R-:W4:Y:S01]  /*fb90*/  LDL.LU R7, [R1] ;  /* 0x0000000001077983 */ /* 0x000f220000300800 */
[----:B------:R-:W-:Y:S01]  /*fba0*/  ISETP.GT.AND P1, PT, R0, 0x1, P0 ;  /* 0x000000010000780c */ /* 0x000fe20000724270 */
[----:B------:R-:W-:-:S02]  /*fbb0*/  USHF.L.U32 UR5, UR8, 0x4, URZ ;  /* 0x0000000408057899 */ /* 0x000fc4000800063f */
[----:B------:R-:W-:Y:S01]  /*fbc0*/  USHF.L.U64.HI UR4, UR8, 0x4, UR9 ;  /* 0x0000000408047899 */ /* 0x000fe20008010209 */
[----:B------:R-:W4:Y:S01]  /*fbd0*/  LDL.LU R10, [R1+0x18] ;  /* 0x00001800010a7983 */ /* 0x000f220000300800 */
[-C--:B--2---:R-:W-:Y:S01]  /*fbe0*/  FMUL R9, R9, R2.reuse ;  /* 0x0000000209097220 */ /* 0x084fe20000400000 */
[----:B---3--:R-:W-:-:S04]  /*fbf0*/  FMUL R8, R8, R2 ;  /* 0x0000000208087220 */ /* 0x008fc80000400000 */
[----:B------:R-:W-:Y:S02]  /*fc00*/  F2FP.BF16.F32.PACK_AB R9, RZ, R9 ;  /* 0x00000009ff09723e */ /* 0x000fe400000010ff */
[----:B------:R-:W-:Y:S01]  /*fc10*/  F2FP.BF16.F32.PACK_AB R8, RZ, R8 ;  /* 0x00000008ff08723e */ /* 0x000fe200000010ff */
[-C--:B----4-:R-:W-:Y:S01]  /*fc20*/  FMUL R6, R6, R2.reuse ;  /* 0x0000000206067220 */ /* 0x090fe20000400000 */
[----:B------:R-:W-:-:S04]  /*fc30*/  FMUL R7, R7, R2 ;  /* 0x0000000207077220 */ /* 0x000fc80000400000 */
[----:B------:R-:W-:Y:S02]  /*fc40*/  F2FP.BF16.F32.PACK_AB R6, RZ, R6 ;  /* 0x00000006ff06723e */ /* 0x000fe400000010ff */
[----:B------:R-:W-:-:S03]  /*fc50*/  F2FP.BF16.F32.PACK_AB R7, RZ, R7 ;  /* 0x00000007ff07723e */ /* 0x000fc600000010ff */
[----:B------:R0:W-:Y:S01]  /*fc60*/  @P1 STG.E.U16 desc[UR36][R4.64+0x2], R6 ;  /* 0x0000020604001986 */ /* 0x0001e2000c101524 */
[----:B------:R-:W-:-:S03]  /*fc70*/  ISETP.GT.AND P1, PT, R3, 0x8, PT ;  /* 0x000000080300780c */ /* 0x000fc60003f24270 */
[----:B------:R1:W-:Y:S01]  /*fc80*/  @P2 STG.E.U16 desc[UR36][R4.64], R7 ;  /* 0x0000000704002986 */ /* 0x0003e2000c101524 */
[----:B------:R-:W-:Y:S02]  /*fc90*/  ISETP.GT.AND P2, PT, R0, RZ, P1 ;  /* 0x000000ff0000720c */ /* 0x000fe40000f44270 */
[----:B0-----:R-:W-:-:S04]  /*fca0*/  IADD3 R6, P3, R4, UR5, RZ ;  /* 0x0000000504067c10 */ /* 0x001fc8000ff7e0ff */
[----:B-1----:R-:W-:-:S07]  /*fcb0*/  IADD3.X R7, R5, UR4, RZ, P3, !PT ;  /* 0x0000000405077c10 */ /* 0x002fce0009ffe4ff */
[----:B------:R0:W-:Y:S01]  /*fcc0*/  @P2 STG.E.U16 desc[UR36][R6.64], R9 ;  /* 0x0000000906002986 */ /* 0x0001e2000c101524 */
[----:B------:R-:W-:-:S03]  /*fcd0*/  ISETP.GT.AND P2, PT, R0, 0x1, P1 ;  /* 0x000000010000780c */ /* 0x000fc60000f44270 */
[----:B0-----:R-:W2:Y:S10]  /*fce0*/  LDL.LU R9, [R1+0x14] ;  /* 0x0000140001097983 */ /* 0x001eb40000300800 */
[----:B------:R0:W-:Y:S04]  /*fcf0*/  @P2 STG.E.U16 desc[UR36][R6.64+0x2], R8 ;  /* 0x0000020806002986 */ /* 0x0001e8000c101524 */
[----:B0-----:R-:W3:Y:S01]  /*fd00*/  LDL.LU R8, [R1+0x10] ;  /* 0x0000100001087983 */ /* 0x001ee20000300800 */
[----:B------:R-:W-:Y:S01]  /*fd10*/  ISETP.GT.AND P3, PT, R0, 0x8, P0 ;  /* 0x000000080000780c */ /* 0x000fe20000764270 */
[----:B------:R-:W-:Y:S01]  /*fd20*/  FMUL R10, R10, R2 ;  /* 0x000000020a0a7220 */ /* 0x000fe20000400000 */
[----:B------:R-:W-:-:S02]  /*fd30*/  ISETP.GT.AND P4, PT, R0, 0x9, P0 ;  /* 0x000000090000780c */ /* 0x000fc40000784270 */
[----:B------:R-:W-:Y:S01]  /*fd40*/  ISETP.GT.AND P2, PT, R0, 0x8, P1 ;  /* 0x000000080000780c */ /* 0x000fe20000f44270 */
[----:B--2---:R-:W-:-:S05]  /*fd50*/  FMUL R9, R9, R2 ;  /* 0x0000000209097220 */ /* 0x004fca0000400000 */
[----:B------:R-:W-:Y:S01]  /*fd60*/  F2FP.BF16.F32.PACK_AB R9, RZ, R9 ;  /* 0x00000009ff09723e */ /* 0x000fe200000010ff */
[----:B---3--:R-:W-:-:S05]  /*fd70*/  FMUL R8, R8, R2 ;  /* 0x0000000208087220 */ /* 0x008fca0000400000 */
[----:B------:R-:W-:-:S04]  /*fd80*/  F2FP.BF16.F32.PACK_AB R8, RZ, R8 ;  /* 0x00000008ff08723e */ /* 0x000fc800000010ff */
[----:B------:R-:W-:Y:S02]  /*fd90*/  PRMT R11, R8, 0x7610, R11 ;  /* 0x00007610080b7816 */ /* 0x000fe4000000000b */
[----:B------:R-:W-:Y:S01]  /*fda0*/  F2FP.BF16.F32.PACK_AB R8, RZ, R10 ;  /* 0x0000000aff08723e */ /* 0x000fe200000010ff */
[----:B------:R0:W-:Y:S04]  /*fdb0*/  @P4 STG.E.U16 desc[UR36][R4.64+0x12], R9 ;  /* 0x0000120904004986 */ /* 0x0001e8000c101524 */
[----:B------:R-:W2:Y:S04]  /*fdc0*/  LDL.LU R10, [R1+0x28] ;  /* 0x00002800010a7983 */ /* 0x000ea80000300800 */
[----:B------:R-:W-:Y:S04]  /*fdd0*/  @P3 STG.E.U16 desc[UR36][R4.64+0x10], R11 ;  /* 0x0000100b04003986 */ /* 0x000fe8000c101524 */
[----:B0-----:R-:W3:Y:S04]  /*fde0*/  LDL.LU R9, [R1+0x24] ;  /* 0x0000240001097983 */ /* 0x001ee80000300800 */
[----:B------:R0:W-:Y:S04]  /*fdf0*/  @P2 STG.E.U16 desc[UR36][R6.64+0x10], R8 ;  /* 0x0000100806002986 */ /* 0x0001e8000c101524 */
[----:B0-----:R-:W4:Y:S01]  /*fe00*/  LDL.LU R8, [R1+0x1c] ;  /* 0x00001c0001087983 */ /* 0x001f220000300800 */
[----:B------:R-:W-:Y:S01]  /*fe10*/  ISETP.GT.AND P2, PT, R0, 0x9, P1 ;  /* 0x000000090000780c */ /* 0x000fe20000f44270 */
[----:B----4-:R-:W-:-:S05]  /*fe20*/  FMUL R8, R8, R2 ;  /* 0x0000000208087220 */ /* 0x010fca0000400000 */
[----:B------:R-:W-:-:S07]  /*fe30*/  F2FP.BF16.F32.PACK_AB R8, RZ, R8 ;  /* 0x00000008ff08723e */ /* 0x000fce00000010ff */
[----:B------:R0:W-:Y:S04]  /*fe40*/  @P2 STG.E.U16 desc[UR36][R6.64+0x12], R8 ;  /* 0x0000120806002986 */ /* 0x0001e8000c101524 */
[----:B0-----:R-:W4:Y:S01]  /*fe50*/  LDL.LU R8, [R1+0x20] ;  /* 0x0000200001087983 */ /* 0x001f220000300800 */
[C---:B------:R-:W-:Y:S01]  /*fe60*/  ISETP.GT.AND P3, PT, R0.reuse, 0x10, P0 ;  /* 0x000000100000780c */ /* 0x040fe20000764270 */
[-C--:B---3--:R-:W-:Y:S01]  /*fe70*/  FMUL R9, R9, R2.reuse ;  /* 0x0000000209097220 */ /* 0x088fe20000400000 */
[----:B------:R-:W-:Y:S01]  /*fe80*/  ISETP.GT.AND P4, PT, R0, 0x11, P0 ;  /* 0x000000110000780c */ /* 0x000fe20000784270 */
[----:B--2---:R-:W-:Y:S01]  /*fe90*/  FMUL R10, R10, R2 ;  /* 0x000000020a0a7220 */ /* 0x004fe20000400000 */
[----:B------:R-:W-:Y:S02]  /*fea0*/  ISETP.GT.AND P2, PT, R0, 0x10, P1 ;  /* 0x000000100000780c */ /* 0x000fe40000f44270 */
[----:B------:R-:W-:-:S09]  /*feb0*/  F2FP.BF16.F32.PACK_AB R9, RZ, R9 ;  /* 0x00000009ff09723e */ /* 0x000fd200000010ff */
[----:B------:R0:W-:Y:S01]  /*fec0*/  @P4 STG.E.U16 desc[UR36][R4.64+0x22], R9 ;  /* 0x0000220904004986 */ /* 0x0001e2000c101524 */
[----:B----4-:R-:W-:-:S05]  /*fed0*/  FMUL R8, R8, R2 ;  /* 0x0000000208087220 */ /* 0x010fca0000400000 */
[----:B------:R-:W-:-:S04]  /*fee0*/  F2FP.BF16.F32.PACK_AB R8, RZ, R8 ;  /* 0x00000008ff08723e */ /* 0x000fc800000010ff */
[----:B------:R-:W-:Y:S02]  /*fef0*/  PRMT R11, R8, 0x7610, R11 ;  /* 0x00007610080b7816 */ /* 0x000fe4000000000b */
[----:B------:R-:W-:Y:S02]  /*ff00*/  F2FP.BF16.F32.PACK_AB R8, RZ, R10 ;  /* 0x0000000aff08723e */ /* 0x000fe400000010ff */
        /* <DEDUP_REMOVED lines=37> */
[----:B------:R-:W-:Y:S01]  /*10160*/  @P4 STG.E.U16 desc[UR36][R4.64+0x42], R9 ;  /* 0x0000420904004986 */ /* 0x000fe2000c101524 */
[----:B----4-:R-:W-:-:S05]  /*10170*/  FMUL R8, R8, R2 ;  /* 0x0000000208087220 */ /* 0x010fca0000400000 */
[----:B------:R-:W-:-:S04]  /*10180*/  F2FP.BF16.F32.PACK_AB R8, RZ, R8 ;  /* 0x00000008ff08723e */ /* 0x000fc800000010ff */
[----:B------:R-:W-:Y:S02]  /*10190*/  PRMT R11, R8, 0x7610, R11 ;  /* 0x00007610080b7816 */ /* 0x000fe4000000000b */
[----:B------:R-:W-:Y:S02]  /*101a0*/  F2FP.BF16.F32.PACK_AB R8, RZ, R10 ;  /* 0x0000000aff08723e */ /* 0x000fe400000010ff */
[----:B------:R-:W2:Y:S04]  /*101b0*/  LDL.LU R10, [R1+0x50] ;  /* 0x00005000010a7983 */ /* 0x000ea80000300800 */
[----:B------:R0:W-:Y:S04]  /*101c0*/  @P3 STG.E.U16 desc[UR36][R4.64+0x40], R11 ;  /* 0x0000400b04003986 */ /* 0x0001e8000c101524 */
[----:B------:R1:W-:Y:S04]  /*101d0*/  @P2 STG.E.U16 desc[UR36][R6.64+0x40], R8 ;  /* 0x0000400806002986 */ /* 0x0003e8000c101524 */
[----:B0-----:R-:W3:Y:S04]  /*101e0*/  LDL.LU R11, [R1+0xd0] ;  /* 0x0000d000010b7983 */ /* 0x001ee80000300800 */
[----:B------:R-:W4:Y:S04]  /*101f0*/  LDL.LU R9, [R1+0x54] ;  /* 0x0000540001097983 */ /* 0x000f280000300800 */
[----:B-1----:R-:W2:Y:S01]  /*10200*/  LDL.LU R8, [R1+0x4c] ;  /* 0x00004c0001087983 */ /* 0x002ea20000300800 */
[----:B------:R-:W-:Y:S01]  /*10210*/  ISETP.GT.AND P2, PT, R0, 0x21, P1 ;  /* 0x000000210000780c */ /* 0x000fe20000f44270 */
[----:B--2---:R-:W-:-:S05]  /*10220*/  FMUL R8, R8, R2 ;  /* 0x0000000208087220 */ /* 0x004fca0000400000 */
[----:B------:R-:W-:-:S07]  /*10230*/  F2FP.BF16.F32.PACK_AB R8, RZ, R8 ;  /* 0x00000008ff08723e */ /* 0x000fce00000010ff */
[----:B------:R0:W-:Y:S04]  /*10240*/  @P2 STG.E.U16 desc[UR36][R6.64+0x42], R8 ;  /* 0x0000420806002986 */ /* 0x0001e8000c101524 */
[----:B0-----:R-:W2:Y:S01]  /*10250*/  LDL.LU R8, [R1+0x58] ;  /* 0x0000580001087983 */ /* 0x001ea20000300800 */
[----:B------:R-:W-:Y:S01]  /*10260*/  ISETP.GT.AND P3, PT, R0, 0x28, P0 ;  /* 0x000000280000780c */ /* 0x000fe20000764270 */
[-C--:B------:R-:W-:Y:S01]  /*10270*/  FMUL R10, R10, R2.reuse ;  /* 0x000000020a0a7220 */ /* 0x080fe20000400000 */
[C---:B------:R-:W-:Y:S01]  /*10280*/  ISETP.GT.AND P4, PT, R0.reuse, 0x29, P0 ;  /* 0x000000290000780c */ /* 0x040fe20000784270 */
[----:B----4-:R-:W-:Y:S01]  /*10290*/  FMUL R9, R9, R2 ;  /* 0x0000000209097220 */ /* 0x010fe20000400000 */
[----:B------:R-:W-:Y:S02]  /*102a0*/  ISETP.GT.AND P2, PT, R0, 0x28, P1 ;  /* 0x000000280000780c */ /* 0x000fe40000f44270 */
[----:B------:R-:W-:-:S02]  /*102b0*/  F2FP.BF16.F32.PACK_AB R10, RZ, R10 ;  /* 0x0000000aff0a723e */ /* 0x000fc400000010ff */
[----:B------:R-:W-:-:S05]  /*102c0*/  F2FP.BF16.F32.PACK_AB R9, RZ, R9 ;  /* 0x00000009ff09723e */ /* 0x000fca00000010ff */
[----:B------:R0:W-:Y:S04]  /*102d0*/  @P3 STG.E.U16 desc[UR36][R4.64+0x50], R10 ;  /* 0x0000500a04003986 */ /* 0x0001e8000c101524 */
[----:B------:R1:W-:Y:S04]  /*102e0*/  @P4 STG.E.U16 desc[UR36][R4.64+0x52], R9 ;  /* 0x0000520904004986 */ /* 0x0003e8000c101524 */
[----:B0-----:R-:W4:Y:S04]  /*102f0*/  LDL.LU R10, [R1+0xcc] ;  /* 0x0000cc00010a7983 */ /* 0x001f280000300800 */
[----:B-1----:R-:W3:Y:S01]  /*10300*/  LDL.LU R9, [R1+0xc8] ;  /* 0x0000c80001097983 */ /* 0x002ee20000300800 */
[----:B------:R-:W-:-:S02]  /*10310*/  ISETP.GT.AND P4, PT, R0, 0x30, P0 ;  /* 0x000000300000780c */ /* 0x000fc40000784270 */
[----:B------:R-:W-:Y:S01]  /*10320*/  ISETP.GT.AND P5, PT, R0, 0x31, P0 ;  /* 0x000000310000780c */ /* 0x000fe200007a4270 */
[-C--:B------:R-:W-:Y:S01]  /*10330*/  FMUL R234, R234, R2.reuse ;  /* 0x00000002eaea7220 */ /* 0x080fe20000400000 */
[----:B------:R-:W-:Y:S01]  /*10340*/  ISETP.GT.AND P3, PT, R0, 0x30, P1 ;  /* 0x000000300000780c */ /* 0x000fe20000f64270 */
[-C--:B------:R-:W-:Y:S01]  /*10350*/  FMUL R233, R233, R2.reuse ;  /* 0x00000002e9e97220 */ /* 0x080fe20000400000 */
[-C--:B------:R-:W-:Y:S01]  /*10360*/  FMUL R227, R227, R2.reuse ;  /* 0x00000002e3e37220 */ /* 0x080fe20000400000 */
[----:B------:R-:W-:Y:S01]  /*10370*/  FMUL R220, R220, R2 ;  /* 0x00000002dcdc7220 */ /* 0x000fe20000400000 */
[----:B------:R-:W-:Y:S02]  /*10380*/  F2FP.BF16.F32.PACK_AB R234, RZ, R234 ;  /* 0x000000eaffea723e */ /* 0x000fe400000010ff */
[----:B------:R-:W-:Y:S02]  /*10390*/  F2FP.BF16.F32.PACK_AB R233, RZ, R233 ;  /* 0x000000e9ffe9723e */ /* 0x000fe400000010ff */
[----:B------:R-:W-:-:S02]  /*103a0*/  F2FP.BF16.F32.PACK_AB R227, RZ, R227 ;  /* 0x000000e3ffe3723e */ /* 0x000fc400000010ff */
[----:B------:R-:W-:Y:S01]  /*103b0*/  F2FP.BF16.F32.PACK_AB R220, RZ, R220 ;  /* 0x000000dcffdc723e */ /* 0x000fe200000010ff */
[-C--:B------:R-:W-:Y:S01]  /*103c0*/  FMUL R85, R85, R2.reuse ;  /* 0x0000000255557220 */ /* 0x080fe20000400000 */
[----:B--2---:R-:W-:-:S05]  /*103d0*/  FMUL R8, R8, R2 ;  /* 0x0000000208087220 */ /* 0x004fca0000400000 */
[----:B------:R-:W-:-:S05]  /*103e0*/  F2FP.BF16.F32.PACK_AB R8, RZ, R8 ;  /* 0x00000008ff08723e */ /* 0x000fca00000010ff */
[----:B------:R0:W-:Y:S04]  /*103f0*/  @P2 STG.E.U16 desc[UR36][R6.64+0x50], R8 ;  /* 0x0000500806002986 */ /* 0x0001e8000c101524 */
[----:B0-----:R-:W2:Y:S01]  /*10400*/  LDL.LU R8, [R1+0xb8] ;  /* 0x0000b80001087983 */ /* 0x001ea20000300800 */
[----:B------:R-:W-:Y:S01]  /*10410*/  ISETP.GT.AND P2, PT, R0, 0x29, P1 ;  /* 0x000000290000780c */ /* 0x000fe20000f44270 */
[-C--:B------:R-:W-:Y:S01]  /*10420*/  FMUL R235, R235, R2.reuse ;  /* 0x00000002ebeb7220 */ /* 0x080fe20000400000 */
[-C--:B------:R-:W-:Y:S01]  /*10430*/  FMUL R226, R226, R2.reuse ;  /* 0x00000002e2e27220 */ /* 0x080fe20000400000 */
[----:B------:R-:W-:-:S10]  /*10440*/  FMUL R219, R219, R2 ;  /* 0x00000002dbdb7220 */ /* 0x000fd40000400000 */
[----:B------:R-:W-:Y:S01]  /*10450*/  @P2 STG.E.U16 desc[UR36][R6.64+0x52], R234 ;  /* 0x000052ea06002986 */ /* 0x000fe2000c101524 */
[----:B------:R-:W-:-:S03]  /*10460*/  ISETP.GT.AND P2, PT, R0, 0x31, P1 ;  /* 0x000000310000780c */ /* 0x000fc60000f44270 */
[----:B------:R-:W-:Y:S01]  /*10470*/  @P4 STG.E.U16 desc[UR36][R4.64+0x60], R233 ;  /* 0x000060e904004986 */ /* 0x000fe2000c101524 */
[----:B------:R-:W-:-:S03]  /*10480*/  ISETP.GT.AND P4, PT, R0, 0x38, P0 ;  /* 0x000000380000780c */ /* 0x000fc60000784270 */
[----:B------:R-:W-:Y:S01]  /*10490*/  @P5 STG.E.U16 desc[UR36][R4.64+0x62], R227 ;  /* 0x000062e304005986 */ /* 0x000fe2000c101524 */
[----:B------:R-:W-:-:S03]  /*104a0*/  ISETP.GT.AND P5, PT, R0, 0x39, P0 ;  /* 0x000000390000780c */ /* 0x000fc600007a4270 */
[----:B------:R0:W-:Y:S01]  /*104b0*/  @P3 STG.E.U16 desc[UR36][R6.64+0x60], R220 ;  /* 0x000060dc06003986 */ /* 0x0001e2000c101524 */
[----:B------:R-:W-:Y:S02]  /*104c0*/  ISETP.GT.AND P3, PT, R0, 0x38, P1 ;  /* 0x000000380000780c */ /* 0x000fe40000f64270 */
[----:B------:R-:W-:Y:S02]  /*104d0*/  F2FP.BF16.F32.PACK_AB R235, RZ, R235 ;  /* 0x000000ebffeb723e */ /* 0x000fe400000010ff */
[----:B------:R-:W-:Y:S02]  /*104e0*/  F2FP.BF16.F32.PACK_AB R226, RZ, R226 ;  /* 0x000000e2ffe2723e */ /* 0x000fe400000010ff */
[----:B------:R-:W-:Y:S02]  /*104f0*/  F2FP.BF16.F32.PACK_AB R219, RZ, R219 ;  /* 0x000000dbffdb723e */ /* 0x000fe400000010ff */
[----:B0-----:R-:W-:Y:S01]  /*10500*/  F2FP.BF16.F32.PACK_AB R220, RZ, R85 ;  /* 0x00000055ffdc723e */ /* 0x001fe200000010ff */
[----:B------:R-:W-:-:S04]  /*10510*/  FMUL R86, R86, R2 ;  /* 0x0000000256567220 */ /* 0x000fc80000400000 */
[----:B------:R-:W-:Y:S01]  /*10520*/  @P2 STG.E.U16 desc[UR36][R6.64+0x62], R220 ;  /* 0x000062dc06002986 */ /* 0x000fe2000c101524 */
[----:B------:R-:W-:-:S03]  /*10530*/  ISETP.GT.AND P2, PT, R0, 0x39, P1 ;  /* 0x000000390000780c */ /* 0x000fc60000f44270 */
[----:B------:R-:W-:Y:S01]  /*10540*/  @P4 STG.E.U16 desc[UR36][R4.64+0x70], R235 ;  /* 0x000070eb04004986 */ /* 0x000fe2000c101524 */
[----:B------:R-:W-:-:S03]  /*10550*/  ISETP.GT.AND P4, PT, R0, 0x40, P0 ;  /* 0x000000400000780c */ /* 0x000fc60000784270 */
[----:B------:R-:W-:Y:S01]  /*10560*/  @P5 STG.E.U16 desc[UR36][R4.64+0x72], R226 ;  /* 0x000072e204005986 */ /* 0x000fe2000c101524 */
[----:B------:R-:W-:-:S03]  /*10570*/  ISETP.GT.AND P5, PT, R0, 0x41, P0 ;  /* 0x000000410000780c */ /* 0x000fc600007a4270 */
[----:B------:R0:W-:Y:S01]  /*10580*/  @P3 STG.E.U16 desc[UR36][R6.64+0x70], R219 ;  /* 0x000070db06003986 */ /* 0x0001e2000c101524 */
[----:B------:R-:W-:Y:S01]  /*10590*/  ISETP.GT.AND P3, PT, R0, 0x40, P1 ;  /* 0x000000400000780c */ /* 0x000fe20000f64270 */
[-C--:B------:R-:W-:Y:S01]  /*105a0*/  FMUL R232, R232, R2.reuse ;  /* 0x00000002e8e87220 */ /* 0x080fe20000400000 */
[-C--:B------:R-:W-:Y:S01]  /*105b0*/  FMUL R225, R225, R2.reuse ;  /* 0x00000002e1e17220 */ /* 0x080fe20000400000 */
[----:B------:R-:W-:-:S03]  /*105c0*/  FMUL R218, R218, R2 ;  /* 0x00000002dada7220 */ /* 0x000fc60000400000 */
[----:B------:R-:W-:Y:S02]  /*105d0*/  F2FP.BF16.F32.PACK_AB R232, RZ, R232 ;  /* 0x000000e8ffe8723e */ /* 0x000fe400000010ff */
[----:B------:R-:W-:Y:S02]  /*105e0*/  F2FP.BF16.F32.PACK_AB R225, RZ, R225 ;  /* 0x000000e1ffe1723e */ /* 0x000fe400000010ff */
[----:B0-----:R-:W-:Y:S02]  /*105f0*/  F2FP.BF16.F32.PACK_AB R219, RZ, R86 ;  /* 0x00000056ffdb723e */ /* 0x001fe400000010ff */
[----:B------:R-:W-:Y:S01]  /*10600*/  F2FP.BF16.F32.PACK_AB R218, RZ, R218 ;  /* 0x000000daffda723e */ /* 0x000fe200000010ff */
[-C--:B------:R-:W-:Y:S02]  /*10610*/  FMUL R87, R87, R2.reuse ;  /* 0x0000000257577220 */ /* 0x080fe40000400000 */
[----:B------:R0:W-:Y:S01]  /*10620*/  @P2 STG.E.U16 desc[UR36][R6.64+0x72], R219 ;  /* 0x000072db06002986 */ /* 0x0001e2000c101524 */
[----:B------:R-:W-:Y:S01]  /*10630*/  ISETP.GT.AND P2, PT, R0, 0x41, P1 ;  /* 0x000000410000780c */ /* 0x000fe20000f44270 */
[----:B------:R-:W-:-:S02]  /*10640*/  FMUL R217, R217, R2 ;  /* 0x00000002d9d97220 */ /* 0x000fc40000400000 */
[----:B------:R-:W-:Y:S01]  /*10650*/  @P4 STG.E.U16 desc[UR36][R4.64+0x80], R232 ;  /* 0x000080e804004986 */ /* 0x000fe2000c101524 */
[----:B------:R-:W-:-:S03]  /*10660*/  ISETP.GT.AND P4, PT, R0, 0x48, P0 ;  /* 0x000000480000780c */ /* 0x000fc60000784270 */
[----:B------:R-:W-:Y:S01]  /*10670*/  @P5 STG.E.U16 desc[UR36][R4.64+0x82], R225 ;  /* 0x000082e104005986 */ /* 0x000fe2000c101524 */
[----:B------:R-:W-:-:S03]  /*10680*/  ISETP.GT.AND P5, PT, R0, 0x49, P0 ;  /* 0x000000490000780c */ /* 0x000fc600007a4270 */
[----:B------:R1:W-:Y:S01]  /*10690*/  @P3 STG.E.U16 desc[UR36][R6.64+0x80], R218 ;  /* 0x000080da06003986 */ /* 0x0003e2000c101524 */
[----:B------:R-:W-:Y:S01]  /*106a0*/  ISETP.GT.AND P3, PT, R0, 0x48, P1 ;  /* 0x000000480000780c */ /* 0x000fe20000f64270 */
[-C--:B------:R-:W-:Y:S01]  /*106b0*/  FMUL R231, R231, R2.reuse ;  /* 0x00000002e7e77220 */ /* 0x080fe20000400000 */
[----:B------:R-:W-:Y:S01]  /*106c0*/  FMUL R224, R224, R2 ;  /* 0x00000002e0e07220 */ /* 0x000fe20000400000 */
[----:B------:R-:W-:Y:S02]  /*106d0*/  F2FP.BF16.F32.PACK_AB R220, RZ, R87 ;  /* 0x00000057ffdc723e */ /* 0x000fe400000010ff */
[----:B------:R-:W-:Y:S02]  /*106e0*/  F2FP.BF16.F32.PACK_AB R217, RZ, R217 ;  /* 0x000000d9ffd9723e */ /* 0x000fe400000010ff */
[----:B0-----:R-:W-:Y:S02]  /*106f0*/  PRMT R219, R220, 0x7610, R219 ;  /* 0x00007610dcdb7816 */ /* 0x001fe400000000db */
[----:B------:R-:W-:-:S02]  /*10700*/  F2FP.BF16.F32.PACK_AB R231, RZ, R231 ;  /* 0x000000e7ffe7723e */ /* 0x000fc400000010ff */
[----:B------:R-:W-:Y:S02]  /*10710*/  F2FP.BF16.F32.PACK_AB R224, RZ, R224 ;  /* 0x000000e0ffe0723e */ /* 0x000fe400000010ff */
[----:B-1----:R-:W-:Y:S01]  /*10720*/  PRMT R218, R217, 0x7610, R218 ;  /* 0x00007610d9da7816 */ /* 0x002fe200000000da */
[----:B------:R-:W-:Y:S01]  /*10730*/  @P2 STG.E.U16 desc[UR36][R6.64+0x82], R219 ;  /* 0x000082db06002986 */ /* 0x000fe2000c101524 */
[----:B------:R-:W-:-:S03]  /*10740*/  ISETP.GT.AND P2, PT, R0, 0x49, P1 ;  /* 0x000000490000780c */ /* 0x000fc60000f44270 */
[----:B------:R-:W-:Y:S01]  /*10750*/  @P4 STG.E.U16 desc[UR36][R4.64+0x90], R231 ;  /* 0x000090e704004986 */ /* 0x000fe2000c101524 */
[----:B------:R-:W-:-:S03]  /*10760*/  ISETP.GT.AND P4, PT, R0, 0x50, P0 ;  /* 0x000000500000780c */ /* 0x000fc60000784270 */
[----:B------:R-:W-:Y:S01]  /*10770*/  @P5 STG.E.U16 desc[UR36][R4.64+0x92], R224 ;  /* 0x000092e004005986 */ /* 0x000fe2000c101524 */
[----:B------:R-:W-:Y:S01]  /*10780*/  ISETP.GT.AND P5, PT, R0, 0x51, P0 ;  /* 0x000000510000780c */ /* 0x000fe200007a4270 */
[-C--:B------:R-:W-:Y:S02]  /*10790*/  FMUL R16, R16, R2.reuse ;  /* 0x0000000210107220 */ /* 0x080fe40000400000 */
[----:B------:R-:W-:Y:S01]  /*107a0*/  @P3 STG.E.U16 desc[UR36][R6.64+0x90], R218 ;  /* 0x000090da06003986 */ /* 0x000fe2000c101524 */
[----:B------:R-:W-:Y:S01]  /*107b0*/  ISETP.GT.AND P3, PT, R0, 0x50, P1 ;  /* 0x000000500000780c */ /* 0x000fe20000f64270 */
[-C--:B------:R-:W-:Y:S01]  /*107c0*/  FMUL R230, R230, R2.reuse ;  /* 0x00000002e6e67220 */ /* 0x080fe20000400000 */
[-C--:B------:R-:W-:Y:S01]  /*107d0*/  FMUL R223, R223, R2.reuse ;  /* 0x00000002dfdf7220 */ /* 0x080fe20000400000 */
[----:B------:R-:W-:Y:S01]  /*107e0*/  FMUL R216, R216, R2 ;  /* 0x00000002d8d87220 */ /* 0x000fe20000400000 */
[----:B------:R-:W-:Y:S02]  /*107f0*/  F2FP.BF16.F32.PACK_AB R217, RZ, R16 ;  /* 0x00000010ffd9723e */ /* 0x000fe400000010ff */
[----:B------:R-:W-:-:S02]  /*10800*/  F2FP.BF16.F32.PACK_AB R230, RZ, R230 ;  /* 0x000000e6ffe6723e */ /* 0x000fc400000010ff */
[----:B------:R-:W-:Y:S02]  /*10810*/  F2FP.BF16.F32.PACK_AB R223, RZ, R223 ;  /* 0x000000dfffdf723e */ /* 0x000fe400000010ff */
[----:B------:R-:W-:Y:S01]  /*10820*/  F2FP.BF16.F32.PACK_AB R216, RZ, R216 ;  /* 0x000000d8ffd8723e */ /* 0x000fe200000010ff */
[----:B------:R-:W-:Y:S01]  /*10830*/  @P2 STG.E.U16 desc[UR36][R6.64+0x92], R217 ;  /* 0x000092d906002986 */ /* 0x000fe2000c101524 */
[----:B------:R-:W-:-:S03]  /*10840*/  ISETP.GT.AND P2, PT, R0, 0x51, P1 ;  /* 0x000000510000780c */ /* 0x000fc60000f44270 */
[----:B------:R-:W-:Y:S01]  /*10850*/  @P4 STG.E.U16 desc[UR36][R4.64+0xa0], R230 ;  /* 0x0000a0e604004986 */ /* 0x000fe2000c101524 */
[----:B------:R-:W-:-:S03]  /*10860*/  ISETP.GT.AND P4, PT, R0, 0x58, P0 ;  /* 0x000000580000780c */ /* 0x000fc60000784270 */
[----:B------:R-:W-:Y:S01]  /*10870*/  @P5 STG.E.U16 desc[UR36][R4.64+0xa2], R223 ;  /* 0x0000a2df04005986 */ /* 0x000fe2000c101524 */
[C---:B------:R-:W-:Y:S01]  /*10880*/  ISETP.GT.AND P5, PT, R0.reuse, 0x59, P0 ;  /* 0x000000590000780c */ /* 0x040fe200007a4270 */
[-C--:B------:R-:W-:Y:S02]  /*10890*/  FMUL R237, R83, R2.reuse ;  /* 0x0000000253ed7220 */ /* 0x080fe40000400000 */
[----:B------:R-:W-:Y:S01]  /*108a0*/  @P3 STG.E.U16 desc[UR36][R6.64+0xa0], R216 ;  /* 0x0000a0d806003986 */ /* 0x000fe2000c101524 */
[----:B------:R-:W-:Y:S01]  /*108b0*/  ISETP.GT.AND P3, PT, R0, 0x58, P1 ;  /* 0x000000580000780c */ /* 0x000fe20000f64270 */
[-C--:B------:R-:W-:Y:S01]  /*108c0*/  FMUL R229, R229, R2.reuse ;  /* 0x00000002e5e57220 */ /* 0x080fe20000400000 */
[-C--:B------:R-:W-:Y:S01]  /*108d0*/  FMUL R222, R222, R2.reuse ;  /* 0x00000002dede7220 */ /* 0x080fe20000400000 */
[----:B------:R-:W-:Y:S01]  /*108e0*/  F2FP.BF16.F32.PACK_AB R237, RZ, R237 ;  /* 0x000000edffed723e */ /* 0x000fe200000010ff */
[-C--:B------:R-:W-:Y:S01]  /*108f0*/  FMUL R236, R84, R2.reuse ;  /* 0x0000000254ec7220 */ /* 0x080fe20000400000 */
[-C--:B------:R-:W-:Y:S01]  /*10900*/  FMUL R228, R228, R2.reuse ;  /* 0x00000002e4e47220 */ /* 0x080fe20000400000 */
[----:B------:R-:W-:Y:S01]  /*10910*/  F2FP.BF16.F32.PACK_AB R229, RZ, R229 ;  /* 0x000000e5ffe5723e */ /* 0x000fe200000010ff */
[----:B------:R-:W-:Y:S01]  /*10920*/  FMUL R221, R221, R2 ;  /* 0x00000002dddd7220 */ /* 0x000fe20000400000 */
[----:B------:R-:W-:Y:S01]  /*10930*/  F2FP.BF16.F32.PACK_AB R222, RZ, R222 ;  /* 0x000000deffde723e */ /* 0x000fe200000010ff */
[----:B------:R-:W-:Y:S01]  /*10940*/  @P2 STG.E.U16 desc[UR36][R6.64+0xa2], R237 ;  /* 0x0000a2ed06002986 */ /* 0x000fe2000c101524 */
[----:B------:R-:W-:-:S03]  /*10950*/  ISETP.GT.AND P2, PT, R0, 0x59, P1 ;  /* 0x000000590000780c */ /* 0x000fc60000f44270 */
[----:B------:R-:W-:Y:S01]  /*10960*/  @P4 STG.E.U16 desc[UR36][R4.64+0xb0], R229 ;  /* 0x0000b0e504004986 */ /* 0x000fe2000c101524 */
[----:B------:R-:W-:-:S03]  /*10970*/  ISETP.GT.AND P4, PT, R0, 0x60, P0 ;  /* 0x000000600000780c */ /* 0x000fc60000784270 */
[----:B------:R-:W-:Y:S01]  /*10980*/  @P5 STG.E.U16 desc[UR36][R4.64+0xb2], R222 ;  /* 0x0000b2de04005986 */ /* 0x000fe2000c101524 */
[----:B------:R-:W-:Y:S01]  /*10990*/  ISETP.GT.AND P5, PT, R0, 0x61, P0 ;  /* 0x000000610000780c */ /* 0x000fe200007a4270 */
[----:B---3--:R-:W-:Y:S01]  /*109a0*/  FMUL R9, R9, R2 ;  /* 0x0000000209097220 */ /* 0x008fe20000400000 */
[----:B------:R-:W-:Y:S01]  /*109b0*/  F2FP.BF16.F32.PACK_AB R236, RZ, R236 ;  /* 0x000000ecffec723e */ /* 0x000fe200000010ff */
[----:B----4-:R-:W-:Y:S01]  /*109c0*/  FMUL R10, R10, R2 ;  /* 0x000000020a0a7220 */ /* 0x010fe20000400000 */
[----:B------:R-:W-:Y:S01]  /*109d0*/  F2FP.BF16.F32.PACK_AB R228, RZ, R228 ;  /* 0x000000e4ffe4723e */ /* 0x000fe200000010ff */
[-C--:B------:R-:W-:Y:S01]  /*109e0*/  FMUL R11, R11, R2.reuse ;  /* 0x000000020b0b7220 */ /* 0x080fe20000400000 */
[----:B------:R-:W-:Y:S01]  /*109f0*/  F2FP.BF16.F32.PACK_AB R221, RZ, R221 ;  /* 0x000000ddffdd723e */ /* 0x000fe200000010ff */
[-C--:B------:R-:W-:Y:S01]  /*10a00*/  FMUL R12, R12, R2.reuse ;  /* 0x000000020c0c7220 */ /* 0x080fe20000400000 */
[----:B------:R-:W-:Y:S01]  /*10a10*/  F2FP.BF16.F32.PACK_AB R9, RZ, R9 ;  /* 0x00000009ff09723e */ /* 0x000fe200000010ff */
[----:B------:R-:W-:Y:S01]  /*10a20*/  FMUL R13, R13, R2 ;  /* 0x000000020d0d7220 */ /* 0x000fe20000400000 */
        /* <DEDUP_REMOVED lines=19> */
[----:B------:R-:W-:Y:S01]  /*10b60*/  USHF.L.U32 UR12, UR8, 0x8, URZ ;  /* 0x00000008080c7899 */ /* 0x000fe2000800063f */
[----:B------:R-:W-:Y:S01]  /*10b70*/  F2FP.BF16.F32.PACK_AB R20, RZ, R20 ;  /* 0x00000014ff14723e */ /* 0x000fe200000010ff */
[----:B------:R-:W-:Y:S01]  /*10b80*/  USHF.L.U64.HI UR11, UR8, 0x8, UR9 ;  /* 0x00000008080b7899 */ /* 0x000fe20008010209 */
[----:B------:R-:W-:Y:S01]  /*10b90*/  F2FP.BF16.F32.PACK_AB R22, RZ, R22 ;  /* 0x00000016ff16723e */ /* 0x000fe200000010ff */
[-C--:B------:R-:W-:Y:S01]  /*10ba0*/  FMUL R152, R152, R2.reuse ;  /* 0x0000000298987220 */ /* 0x080fe20000400000 */
[----:B------:R-:W-:Y:S01]  /*10bb0*/  F2FP.BF16.F32.PACK_AB R23, RZ, R23 ;  /* 0x00000017ff17723e */ /* 0x000fe200000010ff */
[-C--:B------:R-:W-:Y:S01]  /*10bc0*/  FMUL R153, R153, R2.reuse ;  /* 0x0000000299997220 */ /* 0x080fe20000400000 */
[-C--:B------:R-:W-:Y:S01]  /*10bd0*/  FMUL R154, R154, R2.reuse ;  /* 0x000000029a9a7220 */ /* 0x080fe20000400000 */
        /* <DEDUP_REMOVED lines=9> */
[-C--:B--2---:R-:W-:Y:S01]  /*10c70*/  FMUL R8, R8, R2.reuse ;  /* 0x0000000208087220 */ /* 0x084fe20000400000 */
[-C--:B------:R-:W-:Y:S01]  /*10c80*/  FMUL R163, R163, R2.reuse ;  /* 0x00000002a3a37220 */ /* 0x080fe20000400000 */
[-C--:B------:R-:W-:Y:S01]  /*10c90*/  FMUL R164, R164, R2.reuse ;  /* 0x00000002a4a47220 */ /* 0x080fe20000400000 */
[-C--:B------:R-:W-:Y:S01]  /*10ca0*/  FMUL R165, R165, R2.reuse ;  /* 0x00000002a5a57220 */ /* 0x080fe20000400000 */
[----:B------:R-:W-:Y:S01]  /*10cb0*/  FMUL R166, R166, R2 ;  /* 0x00000002a6a67220 */ /* 0x000fe20000400000 */
[----:B------:R-:W-:Y:S01]  /*10cc0*/  F2FP.BF16.F32.PACK_AB R8, RZ, R8 ;  /* 0x00000008ff08723e */ /* 0x000fe200000010ff */
[-C--:B------:R-:W-:Y:S01]  /*10cd0*/  FMUL R167, R167, R2.reuse ;  /* 0x00000002a7a77220 */ /* 0x080fe20000400000 */
[-C--:B------:R-:W-:Y:S01]  /*10ce0*/  FMUL R168, R168, R2.reuse ;  /* 0x00000002a8a87220 */ /* 0x080fe20000400000 */
[-C--:B------:R-:W-:Y:S01]  /*10cf0*/  FMUL R169, R169, R2.reuse ;  /* 0x00000002a9a97220 */ /* 0x080fe20000400000 */
[----:B------:R-:W-:Y:S01]  /*10d00*/  FMUL R170, R170, R2 ;  /* 0x00000002aaaa7220 */ /* 0x000fe20000400000 */
[----:B------:R0:W-:Y:S01]  /*10d10*/  @P3 STG.E.U16 desc[UR36][R6.64+0xb0], R8 ;  /* 0x0000b00806003986 */ /* 0x0001e2000c101524 */
[----:B------:R-:W-:-:S03]  /*10d20*/  ISETP.GT.AND P3, PT, R0, 0x60, P1 ;  /* 0x000000600000780c */ /* 0x000fc60000f64270 */
[----:B------:R-:W-:Y:S01]  /*10d30*/  @P2 STG.E.U16 desc[UR36][R6.64+0xb2], R236 ;  /* 0x0000b2ec06002986 */ /* 0x000fe2000c101524 */
[----:B------:R-:W-:-:S03]  /*10d40*/  ISETP.GT.AND P2, PT, R0, 0x61, P1 ;  /* 0x000000610000780c */ /* 0x000fc60000f44270 */
[----:B------:R-:W-:Y:S01]  /*10d50*/  @P4 STG.E.U16 desc[UR36][R4.64+0xc0], R228 ;  /* 0x0000c0e404004986 */ /* 0x000fe2000c101524 */
[----:B------:R-:W-:-:S03]  /*10d60*/  ISETP.GT.AND P4, PT, R0, 0x68, P0 ;  /* 0x000000680000780c */ /* 0x000fc60000784270 */
[----:B------:R-:W-:Y:S01]  /*10d70*/  @P5 STG.E.U16 desc[UR36][R4.64+0xc2], R221 ;  /* 0x0000c2dd04005986 */ /* 0x000fe2000c101524 */
[----:B------:R-:W-:-:S03]  /*10d80*/  ISETP.GT.AND P5, PT, R0, 0x69, P0 ;  /* 0x000000690000780c */ /* 0x000fc600007a4270 */
        /* <DEDUP_REMOVED lines=17> */
[C---:B------:R-:W-:Y:S02]  /*10ea0*/  ISETP.GT.AND P3, PT, R0.reuse, 0x78, P1 ;  /* 0x000000780000780c */ /* 0x040fe40000f64270 */
[----:B------:R-:W-:Y:S01]  /*10eb0*/  ISETP.GT.AND P1, PT, R0, 0x79, P1 ;  /* 0x000000790000780c */ /* 0x000fe20000f24270 */
[----:B------:R-:W-:Y:S04]  /*10ec0*/  @P2 STG.E.U16 desc[UR36][R6.64+0xe2], R19 ;  /* 0x0000e21306002986 */ /* 0x000fe8000c101524 */
[----:B------:R-:W-:Y:S04]  /*10ed0*/  @P4 STG.E.U16 desc[UR36][R4.64+0xf0], R20 ;  /* 0x0000f01404004986 */ /* 0x000fe8000c101524 */
[----:B------:R-:W-:Y:S02]  /*10ee0*/  @P0 STG.E.U16 desc[UR36][R4.64+0xf2], R21 ;  /* 0x0000f21504000986 */ /* 0x000fe4000c101524 */
[----:B0-----:R-:W-:-:S02]  /*10ef0*/  @P3 IMAD.MOV.U32 R8, RZ, RZ, R6 ;  /* 0x000000ffff083224 */ /* 0x001fc400078e0006 */
[----:B-1----:R-:W-:Y:S01]  /*10f00*/  @P3 IMAD.MOV.U32 R9, RZ, RZ, R7 ;  /* 0x000000ffff093224 */ /* 0x002fe200078e0007 */
[----:B------:R-:W-:Y:S01]  /*10f10*/  ISETP.GT.AND P0, PT, R3, 0x80, PT ;  /* 0x000000800300780c */ /* 0x000fe20003f04270 */
[-C--:B------:R-:W-:Y:S01]  /*10f20*/  FMUL R171, R171, R2.reuse ;  /* 0x00000002abab7220 */ /* 0x080fe20000400000 */
[-C--:B------:R-:W-:Y:S01]  /*10f30*/  FMUL R172, R172, R2.reuse ;  /* 0x00000002acac7220 */ /* 0x080fe20000400000 */
[-C--:B------:R-:W-:Y:S01]  /*10f40*/  FMUL R173, R173, R2.reuse ;  /* 0x00000002adad7220 */ /* 0x080fe20000400000 */
[----:B------:R0:W-:Y:S01]  /*10f50*/  @P3 STG.E.U16 desc[UR36][R8.64+0xf0], R22 ;  /* 0x0000f01608003986 */ /* 0x0001e2000c101524 */
[C---:B------:R-:W-:Y:S02]  /*10f60*/  ISETP.GT.AND P4, PT, R0.reuse, RZ, P0 ;  /* 0x000000ff0000720c */ /* 0x040fe40000784270 */
[----:B------:R-:W-:Y:S01]  /*10f70*/  ISETP.GT.AND P2, PT, R0, 0x1, P0 ;  /* 0x000000010000780c */ /* 0x000fe20000744270 */
[-C--:B------:R-:W-:Y:S01]  /*10f80*/  FMUL R174, R174, R2.reuse ;  /* 0x00000002aeae7220 */ /* 0x080fe20000400000 */
[-C--:B------:R-:W-:Y:S01]  /*10f90*/  FMUL R175, R175, R2.reuse ;  /* 0x00000002afaf7220 */ /* 0x080fe20000400000 */
[-C--:B------:R-:W-:Y:S01]  /*10fa0*/  FMUL R176, R176, R2.reuse ;  /* 0x00000002b0b07220 */ /* 0x080fe20000400000 */
[-C--:B------:R-:W-:Y:S01]  /*10fb0*/  FMUL R177, R177, R2.reuse ;  /* 0x00000002b1b17220 */ /* 0x080fe20000400000 */
[-C--:B------:R-:W-:Y:S01]  /*10fc0*/  FMUL R178, R178, R2.reuse ;  /* 0x00000002b2b27220 */ /* 0x080fe20000400000 */
[-C--:B------:R-:W-:Y:S01]  /*10fd0*/  FMUL R179, R179, R2.reuse ;  /* 0x00000002b3b37220 */ /* 0x080fe20000400000 */
[-C--:B------:R-:W-:Y:S01]  /*10fe0*/  FMUL R180, R180, R2.reuse ;  /* 0x00000002b4b47220 */ /* 0x080fe20000400000 */
[-C--:B------:R-:W-:Y:S01]  /*10ff0*/  FMUL R181, R181, R2.reuse ;  /* 0x00000002b5b57220 */ /* 0x080fe20000400000 */
[----:B0-----:R-:W-:Y:S01]  /*11000*/  @P1 IMAD.MOV.U32 R8, RZ, RZ, R6 ;  /* 0x000000ffff081224 */ /* 0x001fe200078e0006 */
[----:B------:R-:W-:Y:S01]  /*11010*/  @P1 MOV R9, R7 ;  /* 0x0000000700091202 */ /* 0x000fe20000000f00 */
[-C--:B------:R-:W-:Y:S01]  /*11020*/  FMUL R182, R182, R2.reuse ;  /* 0x00000002b6b67220 */ /* 0x080fe20000400000 */
[----:B------:R-:W-:Y:S01]  /*11030*/  IADD3 R6, P3, R4, UR12, RZ ;  /* 0x0000000c04067c10 */ /* 0x000fe2000ff7e0ff */
[-C--:B------:R-:W-:Y:S01]  /*11040*/  FMUL R183, R183, R2.reuse ;  /* 0x00000002b7b77220 */ /* 0x080fe20000400000 */
[----:B------:R-:W-:Y:S01]  /*11050*/  FMUL R184, R184, R2 ;  /* 0x00000002b8b87220 */ /* 0x000fe20000400000 */
[----:B------:R0:W-:Y:S01]  /*11060*/  @P1 STG.E.U16 desc[UR36][R8.64+0xf2], R23 ;  /* 0x0000f21708001986 */ /* 0x0001e2000c101524 */
[----:B------:R-:W-:-:S02]  /*11070*/  ISETP.GT.AND P1, PT, R3, 0x88, PT ;  /* 0x000000880300780c */ /* 0x000fc40003f24270 */
[----:B------:R-:W-:Y:S01]  /*11080*/  IADD3.X R7, R5, UR11, RZ, P3, !PT ;  /* 0x0000000b05077c10 */ /* 0x000fe20009ffe4ff */
[-C--:B------:R-:W-:Y:S01]  /*11090*/  FMUL R185, R185, R2.reuse ;  /* 0x00000002b9b97220 */ /* 0x080fe20000400000 */
[----:B------:R-:W-:Y:S01]  /*110a0*/  ISETP.GT.AND P3, PT, R0, RZ, P1 ;  /* 0x000000ff0000720c */ /* 0x000fe20000f64270 */
[-C--:B------:R-:W-:Y:S01]  /*110b0*/  FMUL R186, R186, R2.reuse ;  /* 0x00000002baba7220 */ /* 0x080fe20000400000 */
[----:B------:R-:W-:Y:S01]  /*110c0*/  IADD3 R12, P5, R6, UR5, RZ ;  /* 0x00000005060c7c10 */ /* 0x000fe2000ffbe0ff */
[----:B------:R-:W-:Y:S01]  /*110d0*/  @P4 STG.E.U16 desc[UR36][R6.64], R152 ;  /* 0x0000009806004986 */ /* 0x000fe2000c101524 */
[----:B------:R-:W-:Y:S02]  /*110e0*/  ISETP.GT.AND P4, PT, R0, 0x1, P1 ;  /* 0x000000010000780c */ /* 0x000fe40000f84270 */
[----:B------:R-:W-:Y:S01]  /*110f0*/  IADD3.X R13, R7, UR4, RZ, P5, !PT ;  /* 0x00000004070d7c10 */ /* 0x000fe2000affe4ff */
[----:B------:R-:W-:Y:S01]  /*11100*/  @P2 STG.E.U16 desc[UR36][R6.64+0x2], R153 ;  /* 0x0000029906002986 */ /* 0x000fe2000c101524 */
[----:B------:R-:W-:Y:S01]  /*11110*/  IADD3 R14, P2, R6, UR5, RZ ;  /* 0x00000005060e7c10 */ /* 0x000fe2000ff5e0ff */
[-C--:B------:R-:W-:Y:S01]  /*11120*/  FMUL R187, R187, R2.reuse ;  /* 0x00000002bbbb7220 */ /* 0x080fe20000400000 */
[-C--:B------:R-:W-:Y:S01]  /*11130*/  FMUL R188, R188, R2.reuse ;  /* 0x00000002bcbc7220 */ /* 0x080fe20000400000 */
[-C--:B------:R-:W-:Y:S01]  /*11140*/  FMUL R189, R189, R2.reuse ;  /* 0x00000002bdbd7220 */ /* 0x080fe20000400000 */
[----:B------:R-:W-:Y:S01]  /*11150*/  IADD3.X R15, R7, UR4, RZ, P2, !PT ;  /* 0x00000004070f7c10 */ /* 0x000fe200097fe4ff */
[----:B------:R1:W-:Y:S01]  /*11160*/  @P3 STG.E.U16 desc[UR36][R12.64], R154 ;  /* 0x0000009a0c003986 */ /* 0x0003e2000c101524 */
[----:B------:R-:W-:Y:S01]  /*11170*/  ISETP.GT.AND P3, PT, R0, 0x8, P0 ;  /* 0x000000080000780c */ /* 0x000fe20000764270 */
[----:B0-----:R-:W-:-:S02]  /*11180*/  FMUL R8, R156, R2 ;  /* 0x000000029c087220 */ /* 0x001fc40000400000 */
[----:B------:R-:W-:Y:S01]  /*11190*/  @P4 STG.E.U16 desc[UR36][R14.64+0x2], R155 ;  /* 0x0000029b0e004986 */ /* 0x000fe2000c101524 */
[C---:B------:R-:W-:Y:S02]  /*111a0*/  ISETP.GT.AND P4, PT, R0.reuse, 0x9, P0 ;  /* 0x000000090000780c */ /* 0x040fe40000784270 */
[----:B------:R-:W-:Y:S01]  /*111b0*/  ISETP.GT.AND P2, PT, R0, 0x8, P1 ;  /* 0x000000080000780c */ /* 0x000fe20000f44270 */
[----:B------:R-:W-:Y:S01]  /*111c0*/  FMUL R10, R157, R2 ;  /* 0x000000029d0a7220 */ /* 0x000fe20000400000 */
[----:B------:R-:W-:Y:S01]  /*111d0*/  F2FP.BF16.F32.PACK_AB R8, RZ, R8 ;  /* 0x00000008ff08723e */ /* 0x000fe200000010ff */
[-C--:B------:R-:W-:Y:S01]  /*111e0*/  FMUL R190, R190, R2.reuse ;  /* 0x00000002bebe7220 */ /* 0x080fe20000400000 */
[-C--:B------:R-:W-:Y:S01]  /*111f0*/  FMUL R191, R191, R2.reuse ;  /* 0x00000002bfbf7220 */ /* 0x080fe20000400000 */
[----:B-1----:R-:W-:Y:S02]  /*11200*/  IMAD.U32 R13, RZ, RZ, UR5 ;  /* 0x00000005ff0d7e24 */ /* 0x002fe4000f8e00ff */
[----:B------:R-:W-:Y:S01]  /*11210*/  FMUL R9, R158, R2 ;  /* 0x000000029e097220 */ /* 0x000fe20000400000 */
[----:B------:R-:W-:-:S02]  /*11220*/  IMAD.U32 R11, RZ, RZ, UR4 ;  /* 0x00000004ff0b7e24 */ /* 0x000fc4000f8e00ff */
[-C--:B------:R-:W-:Y:S01]  /*11230*/  FMUL R192, R192, R2.reuse ;  /* 0x00000002c0c07220 */ /* 0x080fe20000400000 */
[----:B------:R-:W-:Y:S01]  /*11240*/  FMUL R193, R193, R2 ;  /* 0x00000002c1c17220 */ /* 0x000fe20000400000 */
[----:B------:R-:W-:Y:S01]  /*11250*/  IADD3 R12, P5, P6, R13, UR12, R4 ;  /* 0x0000000c0d0c7c10 */ /* 0x000fe2000febe004 */
[----:B------:R0:W-:Y:S01]  /*11260*/  @P3 STG.E.U16 desc[UR36][R6.64+0x10], R8 ;  /* 0x0000100806003986 */ /* 0x0001e2000c101524 */
[----:B------:R-:W-:Y:S02]  /*11270*/  F2FP.BF16.F32.PACK_AB R10, RZ, R10 ;  /* 0x0000000aff0a723e */ /* 0x000fe400000010ff */
[----:B------:R-:W-:Y:S01]  /*11280*/  F2FP.BF16.F32.PACK_AB R9, RZ, R9 ;  /* 0x00000009ff09723e */ /* 0x000fe200000010ff */
[-C--:B------:R-:W-:Y:S01]  /*11290*/  FMUL R194, R194, R2.reuse ;  /* 0x00000002c2c27220 */ /* 0x080fe20000400000 */
[----:B------:R-:W-:Y:S01]  /*112a0*/  IADD3.X R13, R11, UR11, R5, P5, P6 ;  /* 0x0000000b0b0d7c10 */ /* 0x000fe2000afec405 */
[----:B------:R-:W-:Y:S01]  /*112b0*/  FMUL R195, R195, R2 ;  /* 0x00000002c3c37220 */ /* 0x000fe20000400000 */
[C---:B------:R-:W-:Y:S01]  /*112c0*/  ISETP.GT.AND P3, PT, R0.reuse, 0x9, P1 ;  /* 0x000000090000780c */ /* 0x040fe20000f64270 */
[----:B------:R-:W-:Y:S04]  /*112d0*/  @P4 STG.E.U16 desc[UR36][R6.64+0x12], R10 ;  /* 0x0000120a06004986 */ /* 0x000fe8000c101524 */
[----:B------:R1:W-:Y:S01]  /*112e0*/  @P2 STG.E.U16 desc[UR36][R12.64+0x10], R9 ;  /* 0x000010090c002986 */ /* 0x0003e2000c101524 */
[----:B------:R-:W-:-:S02]  /*112f0*/  ISETP.GT.AND P2, PT, R0, 0x10, P0 ;  /* 0x000000100000780c */ /* 0x000fc40000744270 */
[----:B------:R-:W-:Y:S01]  /*11300*/  F2FP.BF16.F32.PACK_AB R159, RZ, R159 ;  /* 0x0000009fff9f723e */ /* 0x000fe200000010ff */
[-C--:B------:R-:W-:Y:S01]  /*11310*/  FMUL R196, R196, R2.reuse ;  /* 0x00000002c4c47220 */ /* 0x080fe20000400000 */
[----:B------:R-:W-:Y:S01]  /*11320*/  ISETP.GT.AND P5, PT, R0, 0x10, P1 ;  /* 0x000000100000780c */ /* 0x000fe20000fa4270 */
[----:B------:R-:W-:Y:S01]  /*11330*/  FMUL R197, R197, R2 ;  /* 0x00000002c5c57220 */ /* 0x000fe20000400000 */
[----:B------:R-:W-:Y:S01]  /*11340*/  F2FP.BF16.F32.PACK_AB R160, RZ, R160 ;  /* 0x000000a0ffa0723e */ /* 0x000fe200000010ff */
[----:B0-----:R-:W-:Y:S02]  /*11350*/  @P3 IMAD.MOV.U32 R8, RZ, RZ, R12 ;  /* 0x000000ffff083224 */ /* 0x001fe400078e000c */
[-C--:B------:R-:W-:Y:S01]  /*11360*/  FMUL R198, R198, R2.reuse ;  /* 0x00000002c6c67220 */ /* 0x080fe20000400000 */
[-C--:B------:R-:W-:Y:S01]  /*11370*/  FMUL R199, R199, R2.reuse ;  /* 0x00000002c7c77220 */ /* 0x080fe20000400000 */
[-C--:B------:R-:W-:Y:S01]  /*11380*/  FMUL R200, R200, R2.reuse ;  /* 0x00000002c8c87220 */ /* 0x080fe20000400000 */
[----:B-1----:R-:W-:Y:S01]  /*11390*/  @P3 IMAD.MOV.U32 R9, RZ, RZ, R13 ;  /* 0x000000ffff093224 */ /* 0x002fe200078e000d */
[----:B------:R-:W-:Y:S01]  /*113a0*/  ISETP.GT.AND P4, PT, R0, 0x11, P0 ;  /* 0x000000110000780c */ /* 0x000fe20000784270 */
[-C--:B------:R-:W-:Y:S01]  /*113b0*/  FMUL R201, R201, R2.reuse ;  /* 0x00000002c9c97220 */ /* 0x080fe20000400000 */
[-C--:B------:R-:W-:Y:S01]  /*113c0*/  FMUL R202, R202, R2.reuse ;  /* 0x00000002caca7220 */ /* 0x080fe20000400000 */
[----:B------:R-:W-:Y:S01]  /*113d0*/  FMUL R203, R203, R2 ;  /* 0x00000002cbcb7220 */ /* 0x000fe20000400000 */
[----:B------:R0:W-:Y:S04]  /*113e0*/  @P3 STG.E.U16 desc[UR36][R8.64+0x12], R159 ;  /* 0x0000129f08003986 */ /* 0x0001e8000c101524 */
[----:B------:R-:W-:Y:S01]  /*113f0*/  @P2 STG.E.U16 desc[UR36][R6.64+0x20], R160 ;  /* 0x000020a006002986 */ /* 0x000fe2000c101524 */
[----:B------:R-:W-:-:S02]  /*11400*/  ISETP.GT.AND P2, PT, R0, 0x11, P1 ;  /* 0x000000110000780c */ /* 0x000fc40000f44270 */
[----:B------:R-:W-:Y:S01]  /*11410*/  F2FP.BF16.F32.PACK_AB R161, RZ, R161 ;  /* 0x000000a1ffa1723e */ /* 0x000fe200000010ff */
[----:B------:R-:W-:Y:S01]  /*11420*/  FMUL R204, R204, R2 ;  /* 0x00000002cccc7220 */ /* 0x000fe20000400000 */
[----:B------:R-:W-:Y:S01]  /*11430*/  F2FP.BF16.F32.PACK_AB R162, RZ, R162 ;  /* 0x000000a2ffa2723e */ /* 0x000fe200000010ff */
[-C--:B------:R-:W-:Y:S01]  /*11440*/  FMUL R205, R205, R2.reuse ;  /* 0x00000002cdcd7220 */ /* 0x080fe20000400000 */
[----:B------:R-:W-:Y:S01]  /*11450*/  FMUL R206, R206, R2 ;  /* 0x00000002cece7220 */ /* 0x000fe20000400000 */
[----:B0-----:R-:W-:Y:S01]  /*11460*/  @P5 IMAD.MOV.U32 R8, RZ, RZ, R12 ;  /* 0x000000ffff085224 */ /* 0x001fe200078e000c */
[----:B------:R-:W-:Y:S01]  /*11470*/  @P5 MOV R9, R13 ;  /* 0x0000000d00095202 */ /* 0x000fe20000000f00 */
[----:B------:R-:W-:Y:S01]  /*11480*/  @P4 STG.E.U16 desc[UR36][R6.64+0x22], R161 ;  /* 0x000022a106004986 */ /* 0x000fe2000c101524 */
[----:B------:R-:W-:-:S03]  /*11490*/  F2FP.BF16.F32.PACK_AB R163, RZ, R163 ;  /* 0x000000a3ffa3723e */ /* 0x000fc600000010ff */
[----:B------:R0:W-:Y:S01]  /*114a0*/  @P5 STG.E.U16 desc[UR36][R8.64+0x20], R162 ;  /* 0x000020a208005986 */ /* 0x0001e2000c101524 */
[C---:B------:R-:W-:Y:S02]  /*114b0*/  ISETP.GT.AND P5, PT, R0.reuse, 0x18, P1 ;  /* 0x000000180000780c */ /* 0x040fe40000fa4270 */
[C---:B------:R-:W-:Y:S01]  /*114c0*/  ISETP.GT.AND P3, PT, R0.reuse, 0x18, P0 ;  /* 0x000000180000780c */ /* 0x040fe20000764270 */
[-C--:B------:R-:W-:Y:S01]  /*114d0*/  FMUL R207, R207, R2.reuse ;  /* 0x00000002cfcf7220 */ /* 0x080fe20000400000 */
[----:B------:R-:W-:Y:S01]  /*114e0*/  ISETP.GT.AND P4, PT, R0, 0x19, P0 ;  /* 0x000000190000780c */ /* 0x000fe20000784270 */
[-C--:B------:R-:W-:Y:S01]  /*114f0*/  FMUL R208, R208, R2.reuse ;  /* 0x00000002d0d07220 */ /* 0x080fe20000400000 */
[-C--:B------:R-:W-:Y:S01]  /*11500*/  FMUL R209, R209, R2.reuse ;  /* 0x00000002d1d17220 */ /* 0x080fe20000400000 */
[-C--:B------:R-:W-:Y:S01]  /*11510*/  FMUL R210, R210, R2.reuse ;  /* 0x00000002d2d27220 */ /* 0x080fe20000400000 */
[-C--:B------:R-:W-:Y:S01]  /*11520*/  FMUL R211, R211, R2.reuse ;  /* 0x00000002d3d37220 */ /* 0x080fe20000400000 */
[-C--:B------:R-:W-:Y:S01]  /*11530*/  FMUL R212, R212, R2.reuse ;  /* 0x00000002d4d47220 */ /* 0x080fe20000400000 */
[----:B------:R-:W-:Y:S01]  /*11540*/  FMUL R213, R213, R2 ;  /* 0x00000002d5d57220 */ /* 0x000fe20000400000 */
[----:B0-----:R-:W-:-:S02]  /*11550*/  @P2 IMAD.MOV.U32 R8, RZ, RZ, R12 ;  /* 0x000000ffff082224 */ /* 0x001fc400078e000c */
[-C--:B------:R-:W-:Y:S01]  /*11560*/  FMUL R214, R214, R2.reuse ;  /* 0x00000002d6d67220 */ /* 0x080fe20000400000 */
[----:B------:R-:W-:Y:S02]  /*11570*/  @P2 IMAD.MOV.U32 R9, RZ, RZ, R13 ;  /* 0x000000ffff092224 */ /* 0x000fe400078e000d */
[-C--:B------:R-:W-:Y:S01]  /*11580*/  FMUL R215, R215, R2.reuse ;  /* 0x00000002d7d77220 */ /* 0x080fe20000400000 */
[-C--:B------:R-:W-:Y:S01]  /*11590*/  FMUL R88, R88, R2.reuse ;  /* 0x0000000258587220 */ /* 0x080fe20000400000 */
[-C--:B------:R-:W-:Y:S01]  /*115a0*/  FMUL R89, R89, R2.reuse ;  /* 0x0000000259597220 */ /* 0x080fe20000400000 */
[----:B------:R-:W-:Y:S01]  /*115b0*/  FMUL R90, R90, R2 ;  /* 0x000000025a5a7220 */ /* 0x000fe20000400000 */
[----:B------:R0:W-:Y:S01]  /*115c0*/  @P2 STG.E.U16 desc[UR36][R8.64+0x22], R163 ;  /* 0x000022a308002986 */ /* 0x0001e2000c101524 */
[----:B------:R-:W-:Y:S02]  /*115d0*/  ISETP.GT.AND P2, PT, R0, 0x19, P1 ;  /* 0x000000190000780c */ /* 0x000fe40000f44270 */
[----:B------:R-:W-:Y:S01]  /*115e0*/  F2FP.BF16.F32.PACK_AB R164, RZ, R164 ;  /* 0x000000a4ffa4723e */ /* 0x000fe200000010ff */
[-C--:B------:R-:W-:Y:S01]  /*115f0*/  FMUL R91, R91, R2.reuse ;  /* 0x000000025b5b7220 */ /* 0x080fe20000400000 */
[----:B------:R-:W-:Y:S01]  /*11600*/  F2FP.BF16.F32.PACK_AB R165, RZ, R165 ;  /* 0x000000a5ffa5723e */ /* 0x000fe200000010ff */
[----:B------:R-:W-:Y:S01]  /*11610*/  FMUL R92, R92, R2 ;  /* 0x000000025c5c7220 */ /* 0x000fe20000400000 */
[----:B------:R-:W-:Y:S01]  /*11620*/  F2FP.BF16.F32.PACK_AB R166, RZ, R166 ;  /* 0x000000a6ffa6723e */ /* 0x000fe200000010ff */
[----:B------:R-:W-:Y:S01]  /*11630*/  @P3 STG.E.U16 desc[UR36][R6.64+0x30], R164 ;  /* 0x000030a406003986 */ /* 0x000fe2000c101524 */
[----:B0-----:R-:W-:-:S02]  /*11640*/  @P5 IMAD.MOV.U32 R8, RZ, RZ, R12 ;  /* 0x000000ffff085224 */ /* 0x001fc400078e000c */
[----:B------:R-:W-:Y:S01]  /*11650*/  FMUL R93, R93, R2 ;  /* 0x000000025d5d7220 */ /* 0x000fe20000400000 */
[----:B------:R-:W-:Y:S01]  /*11660*/  @P5 IMAD.MOV.U32 R9, RZ, RZ, R13 ;  /* 0x000000ffff095224 */ /* 0x000fe200078e000d */
[----:B------:R-:W-:Y:S01]  /*11670*/  @P4 STG.E.U16 desc[UR36][R6.64+0x32], R165 ;  /* 0x000032a506004986 */ /* 0x000fe2000c101524 */
[----:B------:R-:W-:-:S03]  /*11680*/  F2FP.BF16.F32.PACK_AB R167, RZ, R167 ;  /* 0x000000a7ffa7723e */ /* 0x000fc600000010ff */
[----:B------:R0:W-:Y:S01]  /*11690*/  @P5 STG.E.U16 desc[UR36][R8.64+0x30], R166 ;  /* 0x000030a608005986 */ /* 0x0001e2000c101524 */
[C---:B------:R-:W-:Y:S02]  /*116a0*/  ISETP.GT.AND P5, PT, R0.reuse, 0x20, P1 ;  /* 0x000000200000780c */ /* 0x040fe40000fa4270 */
[----:B------:R-:W-:Y:S01]  /*116b0*/  ISETP.GT.AND P3, PT, R0, 0x20, P0 ;  /* 0x000000200000780c */ /* 0x000fe20000764270 */
[-C--:B------:R-:W-:Y:S01]  /*116c0*/  FMUL R94, R94, R2.reuse ;  /* 0x000000025e5e7220 */ /* 0x080fe20000400000 */
[----:B------:R-:W-:Y:S01]  /*116d0*/  ISETP.GT.AND P4, PT, R0, 0x21, P0 ;  /* 0x000000210000780c */ /* 0x000fe20000784270 */
        /* <DEDUP_REMOVED lines=9> */
[-C--:B------:R-:W-:Y:S01]  /*11770*/  FMUL R102, R102, R2.reuse ;  /* 0x0000000266667220 */ /* 0x080fe20000400000 */
[-C--:B------:R-:W-:Y:S01]  /*11780*/  FMUL R103, R103, R2.reuse ;  /* 0x0000000267677220 */ /* 0x080fe20000400000 */
[----:B------:R-:W-:Y:S01]  /*11790*/  FMUL R104, R104, R2 ;  /* 0x0000000268687220 */ /* 0x000fe20000400000 */
[----:B------:R0:W-:Y:S01]  /*117a0*/  @P2 STG.E.U16 desc[UR36][R8.64+0x32], R167 ;  /* 0x000032a708002986 */ /* 0x0001e2000c101524 */
[----:B------:R-:W-:-:S02]  /*117b0*/  ISETP.GT.AND P2, PT, R0, 0x21, P1 ;  /* 0x000000210000780c */ /* 0x000fc40000f44270 */
[----:B------:R-:W-:Y:S01]  /*117c0*/  F2FP.BF16.F32.PACK_AB R168, RZ, R168 ;  /* 0x000000a8ffa8723e */ /* 0x000fe200000010ff */
[-C--:B------:R-:W-:Y:S01]  /*117d0*/  FMUL R105, R105, R2.reuse ;  /* 0x0000000269697220 */ /* 0x080fe20000400000 */
[----:B------:R-:W-:Y:S01]  /*117e0*/  F2FP.BF16.F32.PACK_AB R169, RZ, R169 ;  /* 0x000000a9ffa9723e */ /* 0x000fe200000010ff */
[----:B------:R-:W-:Y:S01]  /*117f0*/  FMUL R106, R106, R2 ;  /* 0x000000026a6a7220 */ /* 0x000fe20000400000 */
[----:B------:R-:W-:Y:S01]  /*11800*/  F2FP.BF16.F32.PACK_AB R170, RZ, R170 ;  /* 0x000000aaffaa723e */ /* 0x000fe200000010ff */
[----:B------:R-:W-:Y:S01]  /*11810*/  @P3 STG.E.U16 desc[UR36][R6.64+0x40], R168 ;  /* 0x000040a806003986 */ /* 0x000fe2000c101524 */
[----:B0-----:R-:W-:Y:S02]  /*11820*/  @P5 IMAD.MOV.U32 R8, RZ, RZ, R12 ;  /* 0x000000ffff085224 */ /* 0x001fe400078e000c */
        /* <DEDUP_REMOVED lines=30> */
[----:B0-----:R-:W-:Y:S01]  /*11a10*/  @P5 IMAD.MOV.U32 R8, RZ, RZ, R12 ;  /* 0x000000ffff085224 */ /* 0x001fe200078e000c */
[----:B------:R-:W-:-:S02]  /*11a20*/  @P5 MOV R9, R13 ;  /* 0x0000000d00095202 */ /* 0x000fc40000000f00 */
        /* <DEDUP_REMOVED lines=35> */
[C---:B------:R-:W-:Y:S01]  /*11c60*/  ISETP.GT.AND P3, PT, R0.reuse, 0x38, P0 ;  /* 0x000000380000780c */ /* 0x040fe20000764270 */
[----:B------:R-:W2:Y:S01]  /*11c70*/  LDL.LU R83, [R1+0x11c] ;  /* 0x00011c0001537983 */ /* 0x000ea20000300800 */
[----:B------:R-:W-:Y:S02]  /*11c80*/  ISETP.GT.AND P4, PT, R0, 0x39, P0 ;  /* 0x000000390000780c */ /* 0x000fe40000784270 */
[----:B------:R-:W-:Y:S02]  /*11c90*/  F2FP.BF16.F32.PACK_AB R180, RZ, R180 ;  /* 0x000000b4ffb4723e */ /* 0x000fe400000010ff */
[----:B------:R-:W-:Y:S02]  /*11ca0*/  F2FP.BF16.F32.PACK_AB R181, RZ, R181 ;  /* 0x000000b5ffb5723e */ /* 0x000fe400000010ff */
[----:B------:R-:W-:Y:S01]  /*11cb0*/  F2FP.BF16.F32.PACK_AB R182, RZ, R182 ;  /* 0x000000b6ffb6723e */ /* 0x000fe200000010ff */
[----:B0-----:R-:W-:Y:S01]  /*11cc0*/  @P2 IMAD.MOV.U32 R8, RZ, RZ, R12 ;  /* 0x000000ffff082224 */ /* 0x001fe200078e000c */
[----:B------:R-:W-:-:S02]  /*11cd0*/  @P2 MOV R9, R13 ;  /* 0x0000000d00092202 */ /* 0x000fc40000000f00 */
[----:B------:R-:W-:Y:S02]  /*11ce0*/  F2FP.BF16.F32.PACK_AB R183, RZ, R183 ;  /* 0x000000b7ffb7723e */ /* 0x000fe400000010ff */
[----:B------:R-:W-:Y:S01]  /*11cf0*/  F2FP.BF16.F32.PACK_AB R184, RZ, R184 ;  /* 0x000000b8ffb8723e */ /* 0x000fe200000010ff */
[----:B------:R0:W-:Y:S01]  /*11d00*/  @P2 STG.E.U16 desc[UR36][R8.64+0x62], R179 ;  /* 0x000062b308002986 */ /* 0x0001e2000c101524 */
[----:B------:R-:W-:-:S03]  /*11d10*/  ISETP.GT.AND P2, PT, R0, 0x39, P1 ;  /* 0x000000390000780c */ /* 0x000fc60000f44270 */
[----:B------:R-:W-:Y:S04]  /*11d20*/  @P3 STG.E.U16 desc[UR36][R6.64+0x70], R180 ;  /* 0x000070b406003986 */ /* 0x000fe8000c101524 */
[----:B------:R-:W-:Y:S01]  /*11d30*/  @P4 STG.E.U16 desc[UR36][R6.64+0x72], R181 ;  /* 0x000072b506004986 */ /* 0x000fe2000c101524 */
[----:B0-----:R-:W-:Y:S01]  /*11d40*/  @P5 IMAD.MOV.U32 R8, RZ, RZ, R12 ;  /* 0x000000ffff085224 */ /* 0x001fe200078e000c */
[----:B------:R-:W-:Y:S01]  /*11d50*/  F2FP.BF16.F32.PACK_AB R185, RZ, R185 ;  /* 0x000000b9ffb9723e */ /* 0x000fe200000010ff */
[----:B------:R-:W-:Y:S01]  /*11d60*/  @P5 IMAD.MOV.U32 R9, RZ, RZ, R13 ;  /* 0x000000ffff095224 */ /* 0x000fe200078e000d */
[----:B------:R-:W-:Y:S02]  /*11d70*/  F2FP.BF16.F32.PACK_AB R186, RZ, R186 ;  /* 0x000000baffba723e */ /* 0x000fe400000010ff */
[----:B------:R-:W-:-:S02]  /*11d80*/  F2FP.BF16.F32.PACK_AB R187, RZ, R187 ;  /* 0x000000bbffbb723e */ /* 0x000fc400000010ff */
[----:B------:R-:W-:Y:S01]  /*11d90*/  F2FP.BF16.F32.PACK_AB R188, RZ, R188 ;  /* 0x000000bcffbc723e */ /* 0x000fe200000010ff */
[----:B------:R0:W-:Y:S01]  /*11da0*/  @P5 STG.E.U16 desc[UR36][R8.64+0x70], R182 ;  /* 0x000070b608005986 */ /* 0x0001e2000c101524 */
[C---:B------:R-:W-:Y:S02]  /*11db0*/  ISETP.GT.AND P5, PT, R0.reuse, 0x40, P1 ;  /* 0x000000400000780c */ /* 0x040fe40000fa4270 */
[----:B------:R-:W-:Y:S02]  /*11dc0*/  ISETP.GT.AND P3, PT, R0, 0x40, P0 ;  /* 0x000000400000780c */ /* 0x000fe40000764270 */
[----:B------:R-:W-:Y:S02]  /*11dd0*/  F2FP.BF16.F32.PACK_AB R189, RZ, R189 ;  /* 0x000000bdffbd723e */ /* 0x000fe400000010ff */
[----:B------:R-:W-:Y:S02]  /*11de0*/  F2FP.BF16.F32.PACK_AB R190, RZ, R190 ;  /* 0x000000beffbe723e */ /* 0x000fe400000010ff */
[----:B------:R-:W-:-:S02]  /*11df0*/  F2FP.BF16.F32.PACK_AB R191, RZ, R191 ;  /* 0x000000bfffbf723e */ /* 0x000fc400000010ff */
[----:B------:R-:W-:Y:S01]  /*11e00*/  F2FP.BF16.F32.PACK_AB R192, RZ, R192 ;  /* 0x000000c0ffc0723e */ /* 0x000fe200000010ff */
[----:B0-----:R-:W-:Y:S01]  /*11e10*/  @P2 IMAD.MOV.U32 R8, RZ, RZ, R12 ;  /* 0x000000ffff082224 */ /* 0x001fe200078e000c */
[----:B------:R-:W-:Y:S01]  /*11e20*/  F2FP.BF16.F32.PACK_AB R193, RZ, R193 ;  /* 0x000000c1ffc1723e */ /* 0x000fe200000010ff */
[----:B------:R-:W-:Y:S01]  /*11e30*/  @P2 IMAD.MOV.U32 R9, RZ, RZ, R13 ;  /* 0x000000ffff092224 */ /* 0x000fe200078e000d */
[C---:B------:R-:W-:Y:S02]  /*11e40*/  ISETP.GT.AND P4, PT, R0.reuse, 0x41, P0 ;  /* 0x000000410000780c */ /* 0x040fe40000784270 */
[----:B------:R-:W-:Y:S01]  /*11e50*/  F2FP.BF16.F32.PACK_AB R194, RZ, R194 ;  /* 0x000000c2ffc2723e */ /* 0x000fe200000010ff */
[----:B------:R-:W-:Y:S01]  /*11e60*/  USHF.L.U32 UR12, UR8, 0x9, URZ ;  /* 0x00000009080c7899 */ /* 0x000fe2000800063f */
[----:B------:R0:W-:Y:S01]  /*11e70*/  @P2 STG.E.U16 desc[UR36][R8.64+0x72], R183 ;  /* 0x000072b708002986 */ /* 0x0001e2000c101524 */
[----:B------:R-:W-:-:S03]  /*11e80*/  ISETP.GT.AND P2, PT, R0, 0x41, P1 ;  /* 0x000000410000780c */ /* 0x000fc60000f44270 */
[----:B------:R-:W-:Y:S01]  /*11e90*/  @P3 STG.E.U16 desc[UR36][R6.64+0x80], R184 ;  /* 0x000080b806003986 */ /* 0x000fe2000c101524 */
[----:B------:R-:W-:Y:S02]  /*11ea0*/  F2FP.BF16.F32.PACK_AB R195, RZ, R195 ;  /* 0x000000c3ffc3723e */ /* 0x000fe400000010ff */
[----:B------:R-:W-:Y:S01]  /*11eb0*/  F2FP.BF16.F32.PACK_AB R196, RZ, R196 ;  /* 0x000000c4ffc4723e */ /* 0x000fe200000010ff */
[----:B------:R-:W-:Y:S01]  /*11ec0*/  USHF.L.U64.HI UR11, UR8, 0x9, UR9 ;  /* 0x00000009080b7899 */ /* 0x000fe20008010209 */
[----:B------:R-:W-:Y:S01]  /*11ed0*/  F2FP.BF16.F32.PACK_AB R197, RZ, R197 ;  /* 0x000000c5ffc5723e */ /* 0x000fe200000010ff */
[----:B------:R-:W3:Y:S01]  /*11ee0*/  LDL.LU R84, [R1+0x118] ;  /* 0x0001180001547983 */ /* 0x000ee20000300800 */
[----:B0-----:R-:W-:Y:S01]  /*11ef0*/  @P5 IMAD.MOV.U32 R8, RZ, RZ, R12 ;  /* 0x000000ffff085224 */ /* 0x001fe200078e000c */
[----:B------:R-:W-:Y:S02]  /*11f00*/  @P5 MOV R9, R13 ;  /* 0x0000000d00095202 */ /* 0x000fe40000000f00 */
[----:B------:R-:W-:Y:S04]  /*11f10*/  @P4 STG.E.U16 desc[UR36][R6.64+0x82], R185 ;  /* 0x000082b906004986 */ /* 0x000fe8000c101524 */
[----:B------:R0:W-:Y:S01]  /*11f20*/  @P5 STG.E.U16 desc[UR36][R8.64+0x80], R186 ;  /* 0x000080ba08005986 */ /* 0x0001e2000c101524 */
[----:B------:R-:W-:-:S02]  /*11f30*/  ISETP.GT.AND P5, PT, R0, 0x48, P1 ;  /* 0x000000480000780c */ /* 0x000fc40000fa4270 */
[C---:B------:R-:W-:Y:S01]  /*11f40*/  ISETP.GT.AND P3, PT, R0.reuse, 0x48, P0 ;  /* 0x000000480000780c */ /* 0x040fe20000764270 */
[----:B------:R-:W4:Y:S01]  /*11f50*/  LDL.LU R85, [R1+0x114] ;  /* 0x0001140001557983 */ /* 0x000f220000300800 */
[C---:B------:R-:W-:Y:S02]  /*11f60*/  ISETP.GT.AND P4, PT, R0.reuse, 0x49, P0 ;  /* 0x000000490000780c */ /* 0x040fe40000784270 */
[----:B------:R-:W-:Y:S01]  /*11f70*/  F2FP.BF16.F32.PACK_AB R198, RZ, R198 ;  /* 0x000000c6ffc6723e */ /* 0x000fe200000010ff */
[----:B------:R-:W4:Y:S01]  /*11f80*/  LDL.LU R86, [R1+0x110] ;  /* 0x0001100001567983 */ /* 0x000f220000300800 */
[----:B0-----:R-:W-:Y:S01]  /*11f90*/  @P2 IMAD.MOV.U32 R8, RZ, RZ, R12 ;  /* 0x000000ffff082224 */ /* 0x001fe200078e000c */
[----:B------:R-:W-:Y:S01]  /*11fa0*/  F2FP.BF16.F32.PACK_AB R199, RZ, R199 ;  /* 0x000000c7ffc7723e */ /* 0x000fe200000010ff */
[----:B------:R-:W-:Y:S01]  /*11fb0*/  @P2 IMAD.MOV.U32 R9, RZ, RZ, R13 ;  /* 0x000000ffff092224 */ /* 0x000fe200078e000d */
[----:B------:R-:W-:Y:S01]  /*11fc0*/  F2FP.BF16.F32.PACK_AB R200, RZ, R200 ;  /* 0x000000c8ffc8723e */ /* 0x000fe200000010ff */
[----:B------:R-:W4:Y:S04]  /*11fd0*/  LDL.LU R87, [R1+0x10c] ;  /* 0x00010c0001577983 */ /* 0x000f280000300800 */
[----:B------:R0:W-:Y:S01]  /*11fe0*/  @P2 STG.E.U16 desc[UR36][R8.64+0x82], R187 ;  /* 0x000082bb08002986 */ /* 0x0001e2000c101524 */
[----:B------:R-:W-:-:S03]  /*11ff0*/  ISETP.GT.AND P2, PT, R0, 0x49, P1 ;  /* 0x000000490000780c */ /* 0x000fc60000f44270 */
[----:B------:R-:W-:Y:S04]  /*12000*/  @P3 STG.E.U16 desc[UR36][R6.64+0x90], R188 ;  /* 0x000090bc06003986 */ /* 0x000fe8000c101524 */
[----:B------:R-:W-:Y:S01]  /*12010*/  @P4 STG.E.U16 desc[UR36][R6.64+0x92], R189 ;  /* 0x000092bd06004986 */ /* 0x000fe2000c101524 */
[----:B0-----:R-:W-:Y:S01]  /*12020*/  @P5 IMAD.MOV.U32 R8, RZ, RZ, R12 ;  /* 0x000000ffff085224 */ /* 0x001fe200078e000c */
[----:B------:R-:W-:Y:S01]  /*12030*/  F2FP.BF16.F32.PACK_AB R201, RZ, R201 ;  /* 0x000000c9ffc9723e */ /* 0x000fe200000010ff */
[----:B------:R-:W-:Y:S01]  /*12040*/  @P5 IMAD.MOV.U32 R9, RZ, RZ, R13 ;  /* 0x000000ffff095224 */ /* 0x000fe200078e000d */
[----:B------:R-:W-:Y:S01]  /*12050*/  F2FP.BF16.F32.PACK_AB R202, RZ, R202 ;  /* 0x000000caffca723e */ /* 0x000fe200000010ff */
[-C--:B------:R-:W-:Y:S01]  /*12060*/  FMUL R137, R137, R2.reuse ;  /* 0x0000000289897220 */ /* 0x080fe20000400000 */
[----:B------:R-:W-:Y:S01]  /*12070*/  F2FP.BF16.F32.PACK_AB R203, RZ, R203 ;  /* 0x000000cbffcb723e */ /* 0x000fe200000010ff */
[----:B------:R-:W-:Y:S01]  /*12080*/  FMUL R138, R138, R2 ;  /* 0x000000028a8a7220 */ /* 0x000fe20000400000 */
[----:B------:R0:W-:Y:S01]  /*12090*/  @P5 STG.E.U16 desc[UR36][R8.64+0x90], R190 ;  /* 0x000090be08005986 */ /* 0x0001e2000c101524 */
[----:B------:R-:W-:-:S02]  /*120a0*/  ISETP.GT.AND P5, PT, R0, 0x50, P1 ;  /* 0x000000500000780c */ /* 0x000fc40000fa4270 */
[C---:B------:R-:W-:Y:S01]  /*120b0*/  ISETP.GT.AND P3, PT, R0.reuse, 0x50, P0 ;  /* 0x000000500000780c */ /* 0x040fe20000764270 */
[-C--:B------:R-:W-:Y:S01]  /*120c0*/  FMUL R139, R139, R2.reuse ;  /* 0x000000028b8b7220 */ /* 0x080fe20000400000 */
[----:B------:R-:W-:Y:S01]  /*120d0*/  ISETP.GT.AND P4, PT, R0, 0x51, P0 ;  /* 0x000000510000780c */ /* 0x000fe20000784270 */
[----:B------:R-:W-:Y:S01]  /*120e0*/  FMUL R140, R140, R2 ;  /* 0x000000028c8c7220 */ /* 0x000fe20000400000 */
[----:B------:R-:W-:Y:S01]  /*120f0*/  F2FP.BF16.F32.PACK_AB R204, RZ, R204 ;  /* 0x000000ccffcc723e */ /* 0x000fe200000010ff */
[-C--:B------:R-:W-:Y:S01]  /*12100*/  FMUL R141, R141, R2.reuse ;  /* 0x000000028d8d7220 */ /* 0x080fe20000400000 */
[----:B------:R-:W-:Y:S01]  /*12110*/  F2FP.BF16.F32.PACK_AB R205, RZ, R205 ;  /* 0x000000cdffcd723e */ /* 0x000fe200000010ff */
[----:B------:R-:W-:Y:S01]  /*12120*/  FMUL R142, R142, R2 ;  /* 0x000000028e8e7220 */ /* 0x000fe20000400000 */
[----:B------:R-:W-:Y:S01]  /*12130*/  F2FP.BF16.F32.PACK_AB R206, RZ, R206 ;  /* 0x000000ceffce723e */ /* 0x000fe200000010ff */
[----:B0-----:R-:W-:Y:S01]  /*12140*/  @P2 IMAD.MOV.U32 R8, RZ, RZ, R12 ;  /* 0x000000ffff082224 */ /* 0x001fe200078e000c */
[----:B------:R-:W-:Y:S01]  /*12150*/  @P2 MOV R9, R13 ;  /* 0x0000000d00092202 */ /* 0x000fe20000000f00 */
[-C--:B------:R-:W-:Y:S01]  /*12160*/  FMUL R143, R143, R2.reuse ;  /* 0x000000028f8f7220 */ /* 0x080fe20000400000 */
[----:B------:R-:W-:Y:S01]  /*12170*/  F2FP.BF16.F32.PACK_AB R207, RZ, R207 ;  /* 0x000000cfffcf723e */ /* 0x000fe200000010ff */
[----:B------:R-:W-:Y:S01]  /*12180*/  FMUL R144, R144, R2 ;  /* 0x0000000290907220 */ /* 0x000fe20000400000 */
        /* <DEDUP_REMOVED lines=9> */
[----:B------:R0:W5:Y:S04]  /*12220*/  LDL.LU R16, [R1+0x108] ;  /* 0x0001080001107983 */ /* 0x0001680000300800 */
[----:B------:R1:W-:Y:S01]  /*12230*/  @P5 STG.E.U16 desc[UR36][R8.64+0xa0], R194 ;  /* 0x0000a0c208005986 */ /* 0x0003e2000c101524 */
[----:B------:R-:W-:-:S02]  /*12240*/  ISETP.GT.AND P5, PT, R0, 0x58, P1 ;  /* 0x000000580000780c */ /* 0x000fc40000fa4270 */
[C---:B------:R-:W-:Y:S02]  /*12250*/  ISETP.GT.AND P3, PT, R0.reuse, 0x58, P0 ;  /* 0x000000580000780c */ /* 0x040fe40000764270 */
[----:B------:R-:W-:Y:S01]  /*12260*/  ISETP.GT.AND P4, PT, R0, 0x59, P0 ;  /* 0x000000590000780c */ /* 0x000fe20000784270 */
[----:B-1----:R-:W-:Y:S02]  /*12270*/  @P2 IMAD.MOV.U32 R8, RZ, RZ, R12 ;  /* 0x000000ffff082224 */ /* 0x002fe400078e000c */
[----:B------:R-:W-:-:S05]  /*12280*/  @P2 IMAD.MOV.U32 R9, RZ, RZ, R13 ;  /* 0x000000ffff092224 */ /* 0x000fca00078e000d */
[----:B------:R1:W-:Y:S01]  /*12290*/  @P2 STG.E.U16 desc[UR36][R8.64+0xa2], R195 ;  /* 0x0000a2c308002986 */ /* 0x0003e2000c101524 */
[----:B------:R-:W-:-:S03]  /*122a0*/  ISETP.GT.AND P2, PT, R0, 0x59, P1 ;  /* 0x000000590000780c */ /* 0x000fc60000f44270 */
[----:B------:R-:W-:Y:S04]  /*122b0*/  @P3 STG.E.U16 desc[UR36][R6.64+0xb0], R196 ;  /* 0x0000b0c406003986 */ /* 0x000fe8000c101524 */
[----:B------:R-:W-:Y:S01]  /*122c0*/  @P4 STG.E.U16 desc[UR36][R6.64+0xb2], R197 ;  /* 0x0000b2c506004986 */ /* 0x000fe2000c101524 */
[----:B-1----:R-:W-:Y:S01]  /*122d0*/  @P5 IMAD.MOV.U32 R8, RZ, RZ, R12 ;  /* 0x000000ffff085224 */ /* 0x002fe200078e000c */
[----:B------:R-:W-:-:S05]  /*122e0*/  @P5 MOV R9, R13 ;  /* 0x0000000d00095202 */ /* 0x000fca0000000f00 */
[----:B------:R1:W-:Y:S01]  /*122f0*/  @P5 STG.E.U16 desc[UR36][R8.64+0xb0], R198 ;  /* 0x0000b0c608005986 */ /* 0x0003e2000c101524 */
[C---:B------:R-:W-:Y:S02]  /*12300*/  ISETP.GT.AND P5, PT, R0.reuse, 0x60, P1 ;  /* 0x000000600000780c */ /* 0x040fe40000fa4270 */
        /* <DEDUP_REMOVED lines=8> */
[----:B-1----:R-:W-:Y:S02]  /*12390*/  @P5 IMAD.MOV.U32 R8, RZ, RZ, R12 ;  /* 0x000000ffff085224 */ /* 0x002fe400078e000c */
[----:B------:R-:W-:Y:S01]  /*123a0*/  @P5 IMAD.MOV.U32 R9, RZ, RZ, R13 ;  /* 0x000000ffff095224 */ /* 0x000fe200078e000d */
[----:B------:R-:W-:-:S04]  /*123b0*/  ISETP.GT.AND P3, PT, R0, 0x68, P0 ;  /* 0x000000680000780c */ /* 0x000fc80000764270 */
[----:B------:R1:W-:Y:S01]  /*123c0*/  @P5 STG.E.U16 desc[UR36][R8.64+0xc0], R202 ;  /* 0x0000c0ca08005986 */ /* 0x0003e2000c101524 */
[C---:B------:R-:W-:Y:S02]  /*123d0*/  ISETP.GT.AND P5, PT, R0.reuse, 0x68, P1 ;  /* 0x000000680000780c */ /* 0x040fe40000fa4270 */
[----:B------:R-:W-:Y:S01]  /*123e0*/  ISETP.GT.AND P4, PT, R0, 0x69, P0 ;  /* 0x000000690000780c */ /* 0x000fe20000784270 */
[----:B-1----:R-:W-:Y:S01]  /*123f0*/  @P2 IMAD.MOV.U32 R8, RZ, RZ, R12 ;  /* 0x000000ffff082224 */ /* 0x002fe200078e000c */
[----:B------:R-:W-:-:S05]  /*12400*/  @P2 MOV R9, R13 ;  /* 0x0000000d00092202 */ /* 0x000fca0000000f00 */
[----:B------:R1:W-:Y:S01]  /*12410*/  @P2 STG.E.U16 desc[UR36][R8.64+0xc2], R203 ;  /* 0x0000c2cb08002986 */ /* 0x0003e2000c101524 */
[----:B------:R-:W-:-:S03]  /*12420*/  ISETP.GT.AND P2, PT, R0, 0x69, P1 ;  /* 0x000000690000780c */ /* 0x000fc60000f44270 */
[----:B------:R-:W-:Y:S01]  /*12430*/  @P3 STG.E.U16 desc[UR36][R6.64+0xd0], R204 ;  /* 0x0000d0cc06003986 */ /* 0x000fe2000c101524 */
[----:B------:R-:W-:-:S03]  /*12440*/  ISETP.GT.AND P3, PT, R0, 0x70, P0 ;  /* 0x000000700000780c */ /* 0x000fc60000764270 */
[----:B------:R-:W-:Y:S01]  /*12450*/  @P4 STG.E.U16 desc[UR36][R6.64+0xd2], R205 ;  /* 0x0000d2cd06004986 */ /* 0x000fe2000c101524 */
[----:B-1----:R-:W-:Y:S02]  /*12460*/  @P5 IMAD.MOV.U32 R8, RZ, RZ, R12 ;  /* 0x000000ffff085224 */ /* 0x002fe400078e000c */
[----:B------:R-:W-:Y:S01]  /*12470*/  @P5 IMAD.MOV.U32 R9, RZ, RZ, R13 ;  /* 0x000000ffff095224 */ /* 0x000fe200078e000d */
[----:B------:R-:W-:-:S04]  /*12480*/  ISETP.GT.AND P4, PT, R0, 0x71, P0 ;  /* 0x000000710000780c */ /* 0x000fc80000784270 */
[----:B------:R1:W-:Y:S01]  /*12490*/  @P5 STG.E.U16 desc[UR36][R8.64+0xd0], R206 ;  /* 0x0000d0ce08005986 */ /* 0x0003e2000c101524 */
[----:B------:R-:W-:Y:S01]  /*124a0*/  ISETP.GT.AND P5, PT, R0, 0x70, P1 ;  /* 0x000000700000780c */ /* 0x000fe20000fa4270 */
[----:B-1----:R-:W-:Y:S02]  /*124b0*/  @P2 IMAD.MOV.U32 R8, RZ, RZ, R12 ;  /* 0x000000ffff082224 */ /* 0x002fe400078e000c */
[----:B------:R-:W-:-:S05]  /*124c0*/  @P2 IMAD.MOV.U32 R9, RZ, RZ, R13 ;  /* 0x000000ffff092224 */ /* 0x000fca00078e000d */
[----:B------:R1:W-:Y:S01]  /*124d0*/  @P2 STG.E.U16 desc[UR36][R8.64+0xd2], R207 ;  /* 0x0000d2cf08002986 */ /* 0x0003e2000c101524 */
[----:B------:R-:W-:-:S03]  /*124e0*/  ISETP.GT.AND P2, PT, R0, 0x71, P1 ;  /* 0x000000710000780c */ /* 0x000fc60000f44270 */
[----:B------:R-:W-:Y:S01]  /*124f0*/  @P3 STG.E.U16 desc[UR36][R6.64+0xe0], R208 ;  /* 0x0000e0d006003986 */ /* 0x000fe2000c101524 */
[C---:B------:R-:W-:Y:S02]  /*12500*/  ISETP.GT.AND P3, PT, R0.reuse, 0x78, P0 ;  /* 0x000000780000780c */ /* 0x040fe40000764270 */
[C---:B------:R-:W-:Y:S01]  /*12510*/  ISETP.GT.AND P0, PT, R0.reuse, 0x79, P0 ;  /* 0x000000790000780c */ /* 0x040fe20000704270 */
[----:B------:R-:W-:Y:S01]  /*12520*/  @P4 STG.E.U16 desc[UR36][R6.64+0xe2], R209 ;  /* 0x0000e2d106004986 */ /* 0x000fe2000c101524 */
[C---:B------:R-:W-:Y:S01]  /*12530*/  ISETP.GT.AND P4, PT, R0.reuse, 0x78, P1 ;  /* 0x000000780000780c */ /* 0x040fe20000f84270 */
[----:B-1----:R-:W-:Y:S01]  /*12540*/  @P5 IMAD.MOV.U32 R8, RZ, RZ, R12 ;  /* 0x000000ffff085224 */ /* 0x002fe200078e000c */
[----:B------:R-:W-:Y:S02]  /*12550*/  @P5 MOV R9, R13 ;  /* 0x0000000d00095202 */ /* 0x000fe40000000f00 */
[----:B------:R-:W-:Y:S02]  /*12560*/  F2FP.BF16.F32.PACK_AB R211, RZ, R211 ;  /* 0x000000d3ffd3723e */ /* 0x000fe400000010ff */
[----:B------:R-:W-:Y:S01]  /*12570*/  ISETP.GT.AND P1, PT, R0, 0x79, P1 ;  /* 0x000000790000780c */ /* 0x000fe20000f24270 */
[----:B------:R1:W-:Y:S01]  /*12580*/  @P5 STG.E.U16 desc[UR36][R8.64+0xe0], R210 ;  /* 0x0000e0d208005986 */ /* 0x0003e2000c101524 */
[----:B------:R-:W-:-:S02]  /*12590*/  F2FP.BF16.F32.PACK_AB R212, RZ, R212 ;  /* 0x000000d4ffd4723e */ /* 0x000fc400000010ff */
[----:B------:R-:W-:Y:S02]  /*125a0*/  F2FP.BF16.F32.PACK_AB R213, RZ, R213 ;  /* 0x000000d5ffd5723e */ /* 0x000fe400000010ff */
[----:B------:R-:W-:Y:S01]  /*125b0*/  F2FP.BF16.F32.PACK_AB R214, RZ, R214 ;  /* 0x000000d6ffd6723e */ /* 0x000fe200000010ff */
[----:B-1----:R-:W-:Y:S02]  /*125c0*/  @P2 IMAD.MOV.U32 R8, RZ, RZ, R12 ;  /* 0x000000ffff082224 */ /* 0x002fe400078e000c */
[----:B------:R-:W-:Y:S01]  /*125d0*/  @P2 IMAD.MOV.U32 R9, RZ, RZ, R13 ;  /* 0x000000ffff092224 */ /* 0x000fe200078e000d */
[----:B------:R-:W-:-:S04]  /*125e0*/  F2FP.BF16.F32.PACK_AB R215, RZ, R215 ;  /* 0x000000d7ffd7723e */ /* 0x000fc800000010ff */
[----:B------:R1:W-:Y:S04]  /*125f0*/  @P2 STG.E.U16 desc[UR36][R8.64+0xe2], R211 ;  /* 0x0000e2d308002986 */ /* 0x0003e8000c101524 */
[----:B------:R-:W-:Y:S01]  /*12600*/  @P3 STG.E.U16 desc[UR36][R6.64+0xf0], R212 ;  /* 0x0000f0d406003986 */ /* 0x000fe2000c101524 */
[----:B------:R-:W-:-:S03]  /*12610*/  ISETP.GT.AND P3, PT, R3, 0x100, PT ;  /* 0x000001000300780c */ /* 0x000fc60003f64270 */
[----:B------:R0:W-:Y:S01]  /*12620*/  @P0 STG.E.U16 desc[UR36][R6.64+0xf2], R213 ;  /* 0x0000f2d506000986 */ /* 0x0001e2000c101524 */
[----:B------:R-:W-:Y:S01]  /*12630*/  ISETP.GT.AND P0, PT, R0, RZ, P3 ;  /* 0x000000ff0000720c */ /* 0x000fe20001f04270 */
[----:B-1----:R-:W-:Y:S02]  /*12640*/  IMAD.U32 R9, RZ, RZ, UR12 ;  /* 0x0000000cff097e24 */ /* 0x002fe4000f8e00ff */
[----:B0-----:R-:W-:Y:S02]  /*12650*/  @P4 IMAD.MOV.U32 R6, RZ, RZ, R12 ;  /* 0x000000ffff064224 */ /* 0x001fe400078e000c */
[----:B------:R-:W-:-:S05]  /*12660*/  @P4 IMAD.MOV.U32 R7, RZ, RZ, R13 ;  /* 0x000000ffff074224 */ /* 0x000fca00078e000d */
[----:B------:R0:W-:Y:S04]  /*12670*/  @P4 STG.E.U16 desc[UR36][R6.64+0xf0], R214 ;  /* 0x0000f0d606004986 */ /* 0x0001e8000c101524 */
[----:B------:R1:W-:Y:S01]  /*12680*/  @P1 STG.E.U16 desc[UR36][R12.64+0xf2], R215 ;  /* 0x0000f2d70c001986 */ /* 0x0003e2000c101524 */
[----:B------:R-:W-:Y:S02]  /*12690*/  ISETP.GT.AND P1, PT, R0, 0x1, P3 ;  /* 0x000000010000780c */ /* 0x000fe40001f24270 */
[C---:B------:R-:W-:Y:S02]  /*126a0*/  IADD3 R8, P4, R4.reuse, UR12, RZ ;  /* 0x0000000c04087c10 */ /* 0x040fe4000ff9e0ff */
[----:B------:R-:W-:Y:S02]  /*126b0*/  F2FP.BF16.F32.PACK_AB R88, RZ, R88 ;  /* 0x00000058ff58723e */ /* 0x000fe400000010ff */
[----:B0-----:R-:W-:-:S02]  /*126c0*/  IADD3 R6, P5, P6, R4, UR5, R9 ;  /* 0x0000000504067c10 */ /* 0x001fc4000febe009 */
[----:B------:R-:W-:Y:S02]  /*126d0*/  MOV R7, UR11 ;  /* 0x0000000b00077c02 */ /* 0x000fe40008000f00 */
[----:B------:R-:W-:Y:S02]  /*126e0*/  IADD3.X R9, R5, UR11, RZ, P4, !PT ;  /* 0x0000000b05097c10 */ /* 0x000fe4000a7fe4ff */
[----:B------:R-:W-:Y:S02]  /*126f0*/  F2FP.BF16.F32.PACK_AB R89, RZ, R89 ;  /* 0x00000059ff59723e */ /* 0x000fe400000010ff */
[----:B------:R-:W-:Y:S01]  /*12700*/  ISETP.GT.AND P2, PT, R3, 0x108, PT ;  /* 0x000001080300780c */ /* 0x000fe20003f44270 */
[----:B------:R-:W-:Y:S01]  /*12710*/  @P0 STG.E.U16 desc[UR36][R8.64], R88 ;  /* 0x0000005808000986 */ /* 0x000fe2000c101524 */
[----:B------:R-:W-:Y:S02]  /*12720*/  IADD3.X R7, R5, UR4, R7, P5, P6 ;  /* 0x0000000405077c10 */ /* 0x000fe4000afec407 */
[C---:B------:R-:W-:Y:S01]  /*12730*/  ISETP.GT.AND P5, PT, R0.reuse, RZ, P2 ;  /* 0x000000ff0000720c */ /* 0x040fe200017a4270 */
[----:B------:R-:W-:Y:S01]  /*12740*/  @P1 STG.E.U16 desc[UR36][R8.64+0x2], R89 ;  /* 0x0000025908001986 */ /* 0x000fe2000c101524 */
[----:B------:R-:W-:-:S02]  /*12750*/  ISETP.GT.AND P0, PT, R0, 0x1, P2 ;  /* 0x000000010000780c */ /* 0x000fc40001704270 */
[----:B------:R-:W-:Y:S02]  /*12760*/  ISETP.GT.AND P1, PT, R0, 0x8, P3 ;  /* 0x000000080000780c */ /* 0x000fe40001f24270 */
[C---:B------:R-:W-:Y:S02]  /*12770*/  IADD3 R10, P4, R8.reuse, UR5, RZ ;  /* 0x00000005080a7c10 */ /* 0x040fe4000ff9e0ff */
[----:B-1----:R-:W-:Y:S02]  /*12780*/  IADD3 R12, P6, R8, UR5, RZ ;  /* 0x00000005080c7c10 */ /* 0x002fe4000ffde0ff */
[----:B------:R-:W-:Y:S02]  /*12790*/  F2FP.BF16.F32.PACK_AB R90, RZ, R90 ;  /* 0x0000005aff5a723e */ /* 0x000fe400000010ff */
[----:B------:R-:W-:Y:S02]  /*127a0*/  IADD3.X R11, R9, UR4, RZ, P4, !PT ;  /* 0x00000004090b7c10 */ /* 0x000fe4000a7fe4ff */
[----:B------:R-:W-:-:S02]  /*127b0*/  F2FP.BF16.F32.PACK_AB R91, RZ, R91 ;  /* 0x0000005bff5b723e */ /* 0x000fc400000010ff */
[----:B------:R-:W-:Y:S02]  /*127c0*/  IADD3.X R13, R9, UR4, RZ, P6, !PT ;  /* 0x00000004090d7c10 */ /* 0x000fe4000b7fe4ff */
[----:B------:R-:W-:Y:S01]  /*127d0*/  F2FP.BF16.F32.PACK_AB R92, RZ, R92 ;  /* 0x0000005cff5c723e */ /* 0x000fe200000010ff */
[----:B------:R0:W-:Y:S01]  /*127e0*/  @P5 STG.E.U16 desc[UR36][R10.64], R90 ;  /* 0x0000005a0a005986 */ /* 0x0001e2000c101524 */
[C---:B------:R-:W-:Y:S02]  /*127f0*/  ISETP.GT.AND P4, PT, R0.reuse, 0x9, P3 ;  /* 0x000000090000780c */ /* 0x040fe40001f84270 */
[C---:B------:R-:W-:Y:S01]  /*12800*/  ISETP.GT.AND P5, PT, R0.reuse, 0x8, P2 ;  /* 0x000000080000780c */ /* 0x040fe200017a4270 */
[----:B------:R-:W-:Y:S01]  /*12810*/  @P0 STG.E.U16 desc[UR36][R12.64+0x2], R91 ;  /* 0x0000025b0c000986 */ /* 0x000fe2000c101524 */
[----:B------:R-:W-:-:S03]  /*12820*/  ISETP.GT.AND P0, PT, R0, 0x9, P2 ;  /* 0x000000090000780c */ /* 0x000fc60001704270 */
[----:B------:R-:W-:Y:S01]  /*12830*/  @P1 STG.E.U16 desc[UR36][R8.64+0x10], R92 ;  /* 0x0000105c08001986 */ /* 0x000fe2000c101524 */
[C---:B------:R-:W-:Y:S02]  /*12840*/  ISETP.GT.AND P1, PT, R0.reuse, 0x10, P3 ;  /* 0x000000100000780c */ /* 0x040fe40001f24270 */
[----:B------:R-:W-:Y:S02]  /*12850*/  F2FP.BF16.F32.PACK_AB R93, RZ, R93 ;  /* 0x0000005dff5d723e */ /* 0x000fe400000010ff */
[----:B------:R-:W-:Y:S02]  /*12860*/  F2FP.BF16.F32.PACK_AB R94, RZ, R94 ;  /* 0x0000005eff5e723e */ /* 0x000fe400000010ff */
[----:B------:R-:W-:Y:S02]  /*12870*/  F2FP.BF16.F32.PACK_AB R95, RZ, R95 ;  /* 0x0000005fff5f723e */ /* 0x000fe400000010ff */
[----:B------:R-:W-:Y:S01]  /*12880*/  F2FP.BF16.F32.PACK_AB R96, RZ, R96 ;  /* 0x00000060ff60723e */ /* 0x000fe200000010ff */
        /* <DEDUP_REMOVED lines=100> */
[----:B------:R-:W-:Y:S04]  /*12ed0*/  @P0 STG.E.U16 desc[UR36][R6.64+0x92], R127 ;  /* 0x0000927f06000986 */ /* 0x000fe8000c101524 */
[----:B------:R-:W-:Y:S01]  /*12ee0*/  @P1 STG.E.U16 desc[UR36][R8.64+0xa0], R128 ;  /* 0x0000a08008001986 */ /* 0x000fe2000c101524 */
[C---:B------:R-:W-:Y:S02]  /*12ef0*/  ISETP.GT.AND P1, PT, R0.reuse, 0x51, P2 ;  /* 0x000000510000780c */ /* 0x040fe40001724270 */
[----:B------:R-:W-:Y:S02]  /*12f00*/  F2FP.BF16.F32.PACK_AB R129, RZ, R129 ;  /* 0x00000081ff81723e */ /* 0x000fe400000010ff */
[----:B------:R-:W-:Y:S02]  /*12f10*/  F2FP.BF16.F32.PACK_AB R130, RZ, R130 ;  /* 0x00000082ff82723e */ /* 0x000fe400000010ff */
[----:B------:R-:W-:Y:S01]  /*12f20*/  F2FP.BF16.F32.PACK_AB R131, RZ, R131 ;  /* 0x00000083ff83723e */ /* 0x000fe200000010ff */
[----:B------:R-:W-:Y:S01]  /*12f30*/  @P4 STG.E.U16 desc[UR36][R8.64+0xa2], R129 ;  /* 0x0000a28108004986 */ /* 0x000fe2000c101524 */
[----:B------:R-:W-:-:S03]  /*12f40*/  ISETP.GT.AND P4, PT, R0, 0x58, P3 ;  /* 0x000000580000780c */ /* 0x000fc60001f84270 */
[----:B------:R-:W-:Y:S01]  /*12f50*/  @P5 STG.E.U16 desc[UR36][R6.64+0xa0], R130 ;  /* 0x0000a08206005986 */ /* 0x000fe2000c101524 */
[C---:B------:R-:W-:Y:S02]  /*12f60*/  ISETP.GT.AND P5, PT, R0.reuse, 0x59, P3 ;  /* 0x000000590000780c */ /* 0x040fe40001fa4270 */
[C---:B------:R-:W-:Y:S01]  /*12f70*/  ISETP.GT.AND P0, PT, R0.reuse, 0x58, P2 ;  /* 0x000000580000780c */ /* 0x040fe20001704270 */
[----:B------:R-:W-:Y:S01]  /*12f80*/  @P1 STG.E.U16 desc[UR36][R6.64+0xa2], R131 ;  /* 0x0000a28306001986 */ /* 0x000fe2000c101524 */
[C---:B------:R-:W-:Y:S02]  /*12f90*/  ISETP.GT.AND P1, PT, R0.reuse, 0x59, P2 ;  /* 0x000000590000780c */ /* 0x040fe40001724270 */
[----:B------:R-:W-:Y:S02]  /*12fa0*/  ISETP.GT.AND P6, PT, R0, 0x60, P3 ;  /* 0x000000600000780c */ /* 0x000fe40001fc4270 */
[----:B------:R-:W-:Y:S02]  /*12fb0*/  F2FP.BF16.F32.PACK_AB R132, RZ, R132 ;  /* 0x00000084ff84723e */ /* 0x000fe400000010ff */
[----:B------:R-:W-:-:S02]  /*12fc0*/  F2FP.BF16.F32.PACK_AB R133, RZ, R133 ;  /* 0x00000085ff85723e */ /* 0x000fc400000010ff */
        /* <DEDUP_REMOVED lines=8> */
[----:B------:R-:W-:Y:S04]  /*13050*/  @P1 STG.E.U16 desc[UR36][R6.64+0xb2], R135 ;  /* 0x0000b28706001986 */ /* 0x000fe8000c101524 */
[----:B------:R-:W-:Y:S01]  /*13060*/  @P6 STG.E.U16 desc[UR36][R8.64+0xc0], R136 ;  /* 0x0000c08808006986 */ /* 0x000fe2000c101524 */
[----:B------:R-:W-:Y:S02]  /*13070*/  ISETP.GT.AND P6, PT, R0, 0x61, P2 ;  /* 0x000000610000780c */ /* 0x000fe400017c4270 */
        /* <DEDUP_REMOVED lines=11> */
[----:B------:R-:W-:Y:S01]  /*13130*/  F2FP.BF16.F32.PACK_AB R142, RZ, R142 ;  /* 0x0000008eff8e723e */ /* 0x000fe200000010ff */
[----:B------:R-:W-:Y:S01]  /*13140*/  @P4 STG.E.U16 desc[UR36][R8.64+0xd0], R140 ;  /* 0x0000d08c08004986 */ /* 0x000fe2000c101524 */
[----:B------:R-:W-:-:S03]  /*13150*/  ISETP.GT.AND P4, PT, R0, 0x70, P3 ;  /* 0x000000700000780c */ /* 0x000fc60001f84270 */
[----:B------:R-:W-:Y:S04]  /*13160*/  @P5 STG.E.U16 desc[UR36][R8.64+0xd2], R141 ;  /* 0x0000d28d08005986 */ /* 0x000fe8000c101524 */
[----:B------:R-:W-:Y:S01]  /*13170*/  @P6 STG.E.U16 desc[UR36][R6.64+0xd0], R142 ;  /* 0x0000d08e06006986 */ /* 0x000fe2000c101524 */
[C---:B------:R-:W-:Y:S02]  /*13180*/  ISETP.GT.AND P6, PT, R0.reuse, 0x69, P2 ;  /* 0x000000690000780c */ /* 0x040fe400017c4270 */
[----:B------:R-:W-:Y:S01]  /*13190*/  ISETP.GT.AND P5, PT, R0, 0x71, P3 ;  /* 0x000000710000780c */ /* 0x000fe20001fa4270 */
[----:B------:R-:W-:Y:S01]  /*131a0*/  FMUL R145, R145, R2 ;  /* 0x0000000291917220 */ /* 0x000fe20000400000 */
[----:B------:R-:W-:Y:S02]  /*131b0*/  F2FP.BF16.F32.PACK_AB R143, RZ, R143 ;  /* 0x0000008fff8f723e */ /* 0x000fe400000010ff */
[----:B------:R-:W-:-:S02]  /*131c0*/  F2FP.BF16.F32.PACK_AB R144, RZ, R144 ;  /* 0x00000090ff90723e */ /* 0x000fc400000010ff */
[----:B------:R-:W-:Y:S01]  /*131d0*/  F2FP.BF16.F32.PACK_AB R145, RZ, R145 ;  /* 0x00000091ff91723e */ /* 0x000fe200000010ff */
[----:B------:R-:W-:-:S04]  /*131e0*/  FMUL R146, R146, R2 ;  /* 0x0000000292927220 */ /* 0x000fc80000400000 */
[----:B------:R-:W-:Y:S01]  /*131f0*/  @P6 STG.E.U16 desc[UR36][R6.64+0xd2], R143 ;  /* 0x0000d28f06006986 */ /* 0x000fe2000c101524 */
[----:B------:R-:W-:-:S03]  /*13200*/  ISETP.GT.AND P6, PT, R0, 0x70, P2 ;  /* 0x000000700000780c */ /* 0x000fc600017c4270 */
[----:B------:R-:W-:Y:S01]  /*13210*/  @P4 STG.E.U16 desc[UR36][R8.64+0xe0], R144 ;  /* 0x0000e09008004986 */ /* 0x000fe2000c101524 */
[C---:B------:R-:W-:Y:S01]  /*13220*/  ISETP.GT.AND P4, PT, R0.reuse, 0x71, P2 ;  /* 0x000000710000780c */ /* 0x040fe20001784270 */
[-C--:B------:R-:W-:Y:S02]  /*13230*/  FMUL R147, R147, R2.reuse ;  /* 0x0000000293937220 */ /* 0x080fe40000400000 */
[----:B------:R-:W-:Y:S01]  /*13240*/  @P5 STG.E.U16 desc[UR36][R8.64+0xe2], R145 ;  /* 0x0000e29108005986 */ /* 0x000fe2000c101524 */
[----:B------:R-:W-:Y:S01]  /*13250*/  ISETP.GT.AND P5, PT, R0, 0x78, P3 ;  /* 0x000000780000780c */ /* 0x000fe20001fa4270 */
[----:B------:R-:W-:Y:S01]  /*13260*/  FMUL R148, R148, R2 ;  /* 0x0000000294947220 */ /* 0x000fe20000400000 */
[----:B------:R-:W-:Y:S02]  /*13270*/  F2FP.BF16.F32.PACK_AB R146, RZ, R146 ;  /* 0x00000092ff92723e */ /* 0x000fe400000010ff */
[----:B------:R-:W-:Y:S02]  /*13280*/  F2FP.BF16.F32.PACK_AB R147, RZ, R147 ;  /* 0x00000093ff93723e */ /* 0x000fe400000010ff */
[----:B------:R-:W-:Y:S01]  /*13290*/  F2FP.BF16.F32.PACK_AB R148, RZ, R148 ;  /* 0x00000094ff94723e */ /* 0x000fe200000010ff */
[----:B------:R-:W-:Y:S01]  /*132a0*/  @P6 STG.E.U16 desc[UR36][R6.64+0xe0], R146 ;  /* 0x0000e09206006986 */ /* 0x000fe2000c101524 */
[----:B------:R-:W-:-:S02]  /*132b0*/  ISETP.GT.AND P1, PT, R3, 0x180, PT ;  /* 0x000001800300780c */ /* 0x000fc40003f24270 */
[C---:B------:R-:W-:Y:S01]  /*132c0*/  ISETP.GT.AND P3, PT, R0.reuse, 0x79, P3 ;  /* 0x000000790000780c */ /* 0x040fe20001f64270 */
[----:B------:R-:W-:Y:S01]  /*132d0*/  @P4 STG.E.U16 desc[UR36][R6.64+0xe2], R147 ;  /* 0x0000e29306004986 */ /* 0x000fe2000c101524 */
[C---:B------:R-:W-:Y:S01]  /*132e0*/  ISETP.GT.AND P4, PT, R0.reuse, 0x78, P2 ;  /* 0x000000780000780c */ /* 0x040fe20001784270 */
[-C--:B------:R-:W-:Y:S01]  /*132f0*/  FMUL R149, R149, R2.reuse ;  /* 0x0000000295957220 */ /* 0x080fe20000400000 */
[----:B------:R-:W-:Y:S01]  /*13300*/  ISETP.GT.AND P2, PT, R0, 0x79, P2 ;  /* 0x000000790000780c */ /* 0x000fe20001744270 */
[----:B------:R-:W-:Y:S01]  /*13310*/  @P5 STG.E.U16 desc[UR36][R8.64+0xf0], R148 ;  /* 0x0000f09408005986 */ /* 0x000fe2000c101524 */
[-C--:B------:R-:W-:Y:S01]  /*13320*/  FMUL R150, R150, R2.reuse ;  /* 0x0000000296967220 */ /* 0x080fe20000400000 */
[----:B------:R-:W-:Y:S01]  /*13330*/  ISETP.GT.AND P5, PT, R0, RZ, P1 ;  /* 0x000000ff0000720c */ /* 0x000fe20000fa4270 */
[----:B------:R-:W-:Y:S01]  /*13340*/  FMUL R151, R151, R2 ;  /* 0x0000000297977220 */ /* 0x000fe20000400000 */
[----:B------:R-:W-:Y:S01]  /*13350*/  ISETP.GT.AND P0, PT, R3, 0x188, PT ;  /* 0x000001880300780c */ /* 0x000fe20003f04270 */
[----:B------:R-:W-:Y:S01]  /*13360*/  IMAD.U32 R3, RZ, RZ, UR8 ;  /* 0x00000008ff037e24 */ /* 0x000fe2000f8e00ff */
[----:B------:R-:W-:-:S02]  /*13370*/  F2FP.BF16.F32.PACK_AB R149, RZ, R149 ;  /* 0x00000095ff95723e */ /* 0x000fc400000010ff */
[----:B------:R-:W-:Y:S01]  /*13380*/  F2FP.BF16.F32.PACK_AB R150, RZ, R150 ;  /* 0x00000096ff96723e */ /* 0x000fe200000010ff */
[----:B------:R-:W-:Y:S01]  /*13390*/  UIMAD UR11, UR9, 0x300, URZ ;  /* 0x00000300090b78a4 */ /* 0x000fe2000f8e023f */
[----:B------:R-:W-:Y:S01]  /*133a0*/  F2FP.BF16.F32.PACK_AB R151, RZ, R151 ;  /* 0x00000097ff97723e */ /* 0x000fe200000010ff */
[----:B------:R-:W-:Y:S01]  /*133b0*/  FMUL R24, R24, R2 ;  /* 0x0000000218187220 */ /* 0x000fe20000400000 */
[----:B------:R-:W-:Y:S01]  /*133c0*/  IMAD.WIDE.U32 R4, R3, 0x300, R4 ;  /* 0x0000030003047825 */ /* 0x000fe200078e0004 */
[----:B------:R1:W-:Y:S04]  /*133d0*/  @P3 STG.E.U16 desc[UR36][R8.64+0xf2], R149 ;  /* 0x0000f29508003986 */ /* 0x0003e8000c101524 */
[----:B------:R-:W-:Y:S01]  /*133e0*/  @P4 STG.E.U16 desc[UR36][R6.64+0xf0], R150 ;  /* 0x0000f09606004986 */ /* 0x000fe2000c101524 */
[----:B------:R-:W-:Y:S01]  /*133f0*/  F2FP.BF16.F32.PACK_AB R24, RZ, R24 ;  /* 0x00000018ff18723e */ /* 0x000fe200000010ff */
[----:B0-----:R-:W-:-:S02]  /*13400*/  VIADD R11, R5, UR11 ;  /* 0x0000000b050b7c36 */ /* 0x001fc40008000000 */
[----:B------:R-:W-:Y:S01]  /*13410*/  @P2 STG.E.U16 desc[UR36][R6.64+0xf2], R151 ;  /* 0x0000f29706002986 */ /* 0x000fe2000c101524 */
[C---:B------:R-:W-:Y:S01]  /*13420*/  ISETP.GT.AND P2, PT, R0.reuse, 0x1, P1 ;  /* 0x000000010000780c */ /* 0x040fe20000f44270 */
[----:B------:R-:W-:Y:S01]  /*13430*/  @P5 IMAD.MOV.U32 R10, RZ, RZ, R4 ;  /* 0x000000ffff0a5224 */ /* 0x000fe200078e0004 */
[C---:B------:R-:W-:Y:S01]  /*13440*/  ISETP.GT.AND P4, PT, R0.reuse, RZ, P0 ;  /* 0x000000ff0000720c */ /* 0x040fe20000784270 */
[-C--:B------:R-:W-:Y:S01]  /*13450*/  FMUL R25, R25, R2.reuse ;  /* 0x0000000219197220 */ /* 0x080fe20000400000 */
[C---:B------:R-:W-:Y:S02]  /*13460*/  ISETP.GT.AND P3, PT, R0.reuse, 0x8, P1 ;  /* 0x000000080000780c */ /* 0x040fe40000f64270 */
[----:B------:R0:W-:Y:S01]  /*13470*/  @P5 STG.E.U16 desc[UR36][R10.64], R24 ;  /* 0x000000180a005986 */ /* 0x0001e2000c101524 */
[----:B------:R-:W-:Y:S01]  /*13480*/  ISETP.GT.AND P5, PT, R0, 0x1, P0 ;  /* 0x000000010000780c */ /* 0x000fe200007a4270 */
[-C--:B------:R-:W-:Y:S01]  /*13490*/  FMUL R26, R26, R2.reuse ;  /* 0x000000021a1a7220 */ /* 0x080fe20000400000 */
[-C--:B------:R-:W-:Y:S01]  /*134a0*/  FMUL R27, R27, R2.reuse ;  /* 0x000000021b1b7220 */ /* 0x080fe20000400000 */
[----:B-1----:R-:W-:Y:S01]  /*134b0*/  IADD3 R8, P6, R4, UR5, RZ ;  /* 0x0000000504087c10 */ /* 0x002fe2000ffde0ff */
[----:B------:R-:W-:Y:S01]  /*134c0*/  FMUL R28, R28, R2 ;  /* 0x000000021c1c7220 */ /* 0x000fe20000400000 */
[----:B------:R-:W-:-:S02]  /*134d0*/  F2FP.BF16.F32.PACK_AB R25, RZ, R25 ;  /* 0x00000019ff19723e */ /* 0x000fc400000010ff */
[----:B------:R-:W-:Y:S02]  /*134e0*/  F2FP.BF16.F32.PACK_AB R26, RZ, R26 ;  /* 0x0000001aff1a723e */ /* 0x000fe400000010ff */
[----:B------:R-:W-:Y:S01]  /*134f0*/  IADD3.X R9, R11, UR4, RZ, P6, !PT ;  /* 0x000000040b097c10 */ /* 0x000fe2000b7fe4ff */
[----:B0-----:R-:W-:Y:S01]  /*13500*/  @P2 IMAD.MOV.U32 R10, RZ, RZ, R4 ;  /* 0x000000ffff0a2224 */ /* 0x001fe200078e0004 */
[----:B------:R-:W-:Y:S01]  /*13510*/  F2FP.BF16.F32.PACK_AB R27, RZ, R27 ;  /* 0x0000001bff1b723e */ /* 0x000fe200000010ff */
[----:B------:R-:W-:Y:S01]  /*13520*/  VIADD R5, R5, UR11 ;  /* 0x0000000b05057c36 */ /* 0x000fe20008000000 */
[----:B------:R-:W-:Y:S02]  /*13530*/  F2FP.BF16.F32.PACK_AB R28, RZ, R28 ;  /* 0x0000001cff1c723e */ /* 0x000fe400000010ff */
[----:B------:R-:W-:Y:S04]  /*13540*/  @P2 STG.E.U16 desc[UR36][R10.64+0x2], R25 ;  /* 0x000002190a002986 */ /* 0x000fe8000c101524 */
[----:B------:R-:W-:Y:S01]  /*13550*/  @P4 STG.E.U16 desc[UR36][R8.64], R26 ;  /* 0x0000001a08004986 */ /* 0x000fe2000c101524 */
[----:B------:R-:W-:-:S03]  /*13560*/  ISETP.GT.AND P4, PT, R0, 0x9, P0 ;  /* 0x000000090000780c */ /* 0x000fc60000784270 */
[----:B------:R0:W-:Y:S01]  /*13570*/  @P5 STG.E.U16 desc[UR36][R8.64+0x2], R27 ;  /* 0x0000021b08005986 */ /* 0x0001e2000c101524 */
[----:B------:R-:W-:-:S03]  /*13580*/  ISETP.GT.AND P5, PT, R0, 0x9, P1 ;  /* 0x000000090000780c */ /* 0x000fc60000fa4270 */
[----:B------:R-:W-:Y:S01]  /*13590*/  @P3 STG.E.U16 desc[UR36][R4.64+0x10], R28 ;  /* 0x0000101c04003986 */ /* 0x000fe2000c101524 */
[----:B------:R-:W-:Y:S01]  /*135a0*/  ISETP.GT.AND P3, PT, R0, 0x8, P0 ;  /* 0x000000080000780c */ /* 0x000fe20000764270 */
[-C--:B------:R-:W-:Y:S01]  /*135b0*/  FMUL R29, R29, R2.reuse ;  /* 0x000000021d1d7220 */ /* 0x080fe20000400000 */
[-C--:B------:R-:W-:Y:S01]  /*135c0*/  FMUL R30, R30, R2.reuse ;  /* 0x000000021e1e7220 */ /* 0x080fe20000400000 */
[----:B------:R-:W-:Y:S01]  /*135d0*/  FMUL R31, R31, R2 ;  /* 0x000000021f1f7220 */ /* 0x000fe20000400000 */
[----:B------:R-:W-:Y:S02]  /*135e0*/  IADD3 R6, P6, R4, UR5, RZ ;  /* 0x0000000504067c10 */ /* 0x000fe4000ffde0ff */
[----:B------:R-:W-:Y:S02]  /*135f0*/  F2FP.BF16.F32.PACK_AB R29, RZ, R29 ;  /* 0x0000001dff1d723e */ /* 0x000fe400000010ff */
[----:B------:R-:W-:Y:S02]  /*13600*/  F2FP.BF16.F32.PACK_AB R30, RZ, R30 ;  /* 0x0000001eff1e723e */ /* 0x000fe400000010ff */
[----:B------:R-:W-:-:S02]  /*13610*/  IADD3.X R7, R5, UR4, RZ, P6, !PT ;  /* 0x0000000405077c10 */ /* 0x000fc4000b7fe4ff */
[----:B------:R-:W-:Y:S01]  /*13620*/  F2FP.BF16.F32.PACK_AB R31, RZ, R31 ;  /* 0x0000001fff1f723e */ /* 0x000fe200000010ff */
[----:B------:R-:W-:Y:S01]  /*13630*/  @P5 STG.E.U16 desc[UR36][R4.64+0x12], R29 ;  /* 0x0000121d04005986 */ /* 0x000fe2000c101524 */
[----:B------:R-:W-:-:S03]  /*13640*/  ISETP.GT.AND P2, PT, R0, 0x10, P1 ;  /* 0x000000100000780c */ /* 0x000fc60000f44270 */
[----:B------:R-:W-:Y:S01]  /*13650*/  @P3 STG.E.U16 desc[UR36][R6.64+0x10], R30 ;  /* 0x0000101e06003986 */ /* 0x000fe2000c101524 */
[----:B------:R-:W-:Y:S01]  /*13660*/  ISETP.GT.AND P3, PT, R0, 0x11, P1 ;  /* 0x000000110000780c */ /* 0x000fe20000f64270 */
[-C--:B------:R-:W-:Y:S02]  /*13670*/  FMUL R32, R32, R2.reuse ;  /* 0x0000000220207220 */ /* 0x080fe40000400000 */
[----:B------:R-:W-:Y:S01]  /*13680*/  @P4 STG.E.U16 desc[UR36][R6.64+0x12], R31 ;  /* 0x0000121f06004986 */ /* 0x000fe2000c101524 */
[C---:B------:R-:W-:Y:S01]  /*13690*/  ISETP.GT.AND P4, PT, R0.reuse, 0x10, P0 ;  /* 0x000000100000780c */ /* 0x040fe20000784270 */
[-C--:B------:R-:W-:Y:S01]  /*136a0*/  FMUL R33, R33, R2.reuse ;  /* 0x0000000221217220 */ /* 0x080fe20000400000 */
[----:B------:R-:W-:Y:S01]  /*136b0*/  ISETP.GT.AND P5, PT, R0, 0x11, P0 ;  /* 0x000000110000780c */ /* 0x000fe200007a4270 */
[-C--:B------:R-:W-:Y:S01]  /*136c0*/  FMUL R34, R34, R2.reuse ;  /* 0x0000000222227220 */ /* 0x080fe20000400000 */
[----:B------:R-:W-:Y:S01]  /*136d0*/  FMUL R35, R35, R2 ;  /* 0x0000000223237220 */ /* 0x000fe20000400000 */
[----:B------:R-:W-:-:S02]  /*136e0*/  F2FP.BF16.F32.PACK_AB R32, RZ, R32 ;  /* 0x00000020ff20723e */ /* 0x000fc400000010ff */
[----:B------:R-:W-:Y:S02]  /*136f0*/  F2FP.BF16.F32.PACK_AB R33, RZ, R33 ;  /* 0x00000021ff21723e */ /* 0x000fe400000010ff */
[----:B------:R-:W-:Y:S02]  /*13700*/  F2FP.BF16.F32.PACK_AB R34, RZ, R34 ;  /* 0x00000022ff22723e */ /* 0x000fe400000010ff */
        /* <DEDUP_REMOVED lines=8> */
[-C--:B------:R-:W-:Y:S02]  /*13790*/  FMUL R37, R37, R2.reuse ;  /* 0x0000000225257220 */ /* 0x080fe40000400000 */
[----:B------:R-:W-:Y:S01]  /*137a0*/  @P5 STG.E.U16 desc[UR36][R6.64+0x22], R35 ;  /* 0x0000222306005986 */ /* 0x000fe2000c101524 */
        /* <DEDUP_REMOVED lines=156> */
[-C--:B------:R-:W-:Y:S01]  /*14170*/  FMUL R76, R76, R2.reuse ;  /* 0x000000024c4c7220 */ /* 0x080fe20000400000 */
[C---:B------:R-:W-:Y:S02]  /*14180*/  ISETP.GT.AND P6, PT, R0.reuse, 0x69, P0 ;  /* 0x000000690000780c */ /* 0x040fe400007c4270 */
        /* <DEDUP_REMOVED lines=10> */
[C---:B------:R-:W-:Y:S02]  /*14230*/  ISETP.GT.AND P4, PT, R0.reuse, 0x70, P1 ;  /* 0x000000700000780c */ /* 0x040fe40000f84270 */
[C---:B------:R-:W-:Y:S01]  /*14240*/  ISETP.GT.AND P2, PT, R0.reuse, 0x71, P1 ;  /* 0x000000710000780c */ /* 0x040fe20000f44270 */
[----:B------:R-:W-:Y:S01]  /*14250*/  @P3 STG.E.U16 desc[UR36][R4.64+0xd2], R77 ;  /* 0x0000d24d04003986 */ /* 0x000fe2000c101524 */
[C---:B------:R-:W-:Y:S02]  /*14260*/  ISETP.GT.AND P3, PT, R0.reuse, 0x78, P1 ;  /* 0x000000780000780c */ /* 0x040fe40000f64270 */
[----:B------:R-:W-:Y:S01]  /*14270*/  ISETP.GT.AND P1, PT, R0, 0x79, P1 ;  /* 0x000000790000780c */ /* 0x000fe20000f24270 */
[----:B------:R-:W-:Y:S01]  /*14280*/  @P5 STG.E.U16 desc[UR36][R6.64+0xd0], R78 ;  /* 0x0000d04e06005986 */ /* 0x000fe2000c101524 */
[----:B------:R-:W-:-:S03]  /*14290*/  FMUL R80, R80, R2 ;  /* 0x0000000250507220 */ /* 0x000fc60000400000 */
[----:B------:R-:W-:Y:S01]  /*142a0*/  @P6 STG.E.U16 desc[UR36][R6.64+0xd2], R79 ;  /* 0x0000d24f06006986 */ /* 0x000fe2000c101524 */
[C---:B------:R-:W-:Y:S01]  /*142b0*/  ISETP.GT.AND P6, PT, R0.reuse, 0x70, P0 ;  /* 0x000000700000780c */ /* 0x040fe200007c4270 */
[----:B------:R-:W-:Y:S01]  /*142c0*/  FMUL R81, R81, R2 ;  /* 0x0000000251517220 */ /* 0x000fe20000400000 */
[----:B------:R-:W-:Y:S02]  /*142d0*/  F2FP.BF16.F32.PACK_AB R80, RZ, R80 ;  /* 0x00000050ff50723e */ /* 0x000fe400000010ff */
[----:B------:R-:W-:Y:S01]  /*142e0*/  ISETP.GT.AND P5, PT, R0, 0x71, P0 ;  /* 0x000000710000780c */ /* 0x000fe200007a4270 */
[----:B------:R-:W-:Y:S01]  /*142f0*/  FMUL R82, R82, R2 ;  /* 0x0000000252527220 */ /* 0x000fe20000400000 */
[----:B------:R-:W-:Y:S01]  /*14300*/  F2FP.BF16.F32.PACK_AB R81, RZ, R81 ;  /* 0x00000051ff51723e */ /* 0x000fe200000010ff */
[----:B------:R-:W-:Y:S01]  /*14310*/  @P4 STG.E.U16 desc[UR36][R4.64+0xe0], R80 ;  /* 0x0000e05004004986 */ /* 0x000fe2000c101524 */
[----:B------:R-:W-:Y:S01]  /*14320*/  ISETP.GT.AND P4, PT, R0, 0x78, P0 ;  /* 0x000000780000780c */ /* 0x000fe20000784270 */
[--C-:B0-----:R-:W-:Y:S01]  /*14330*/  @P3 IMAD.MOV.U32 R9, RZ, RZ, R5.reuse ;  /* 0x000000ffff093224 */ /* 0x101fe200078e0005 */
[----:B------:R-:W-:Y:S01]  /*14340*/  @P3 MOV R8, R4 ;  /* 0x0000000400083202 */ /* 0x000fe20000000f00 */
[----:B------:R-:W-:Y:S01]  /*14350*/  @P1 IMAD.MOV.U32 R10, RZ, RZ, R4 ;  /* 0x000000ffff0a1224 */ /* 0x000fe200078e0004 */
[----:B------:R0:W-:Y:S01]  /*14360*/  @P2 STG.E.U16 desc[UR36][R4.64+0xe2], R81 ;  /* 0x0000e25104002986 */ /* 0x0001e2000c101524 */
[----:B------:R-:W-:Y:S01]  /*14370*/  @P1 IMAD.MOV.U32 R11, RZ, RZ, R5 ;  /* 0x000000ffff0b1224 */ /* 0x000fe200078e0005 */
[----:B------:R-:W-:Y:S01]  /*14380*/  F2FP.BF16.F32.PACK_AB R82, RZ, R82 ;  /* 0x00000052ff52723e */ /* 0x000fe200000010ff */
[-C--:B--2---:R-:W-:Y:S01]  /*14390*/  FMUL R83, R83, R2.reuse ;  /* 0x0000000253537220 */ /* 0x084fe20000400000 */
[-C--:B---3--:R-:W-:Y:S01]  /*143a0*/  FMUL R84, R84, R2.reuse ;  /* 0x0000000254547220 */ /* 0x088fe20000400000 */
[----:B------:R-:W-:Y:S01]  /*143b0*/  ISETP.GT.AND P0, PT, R0, 0x79, P0 ;  /* 0x000000790000780c */ /* 0x000fe20000704270 */
[----:B----4-:R-:W-:Y:S01]  /*143c0*/  FMUL R85, R85, R2 ;  /* 0x0000000255557220 */ /* 0x010fe20000400000 */
[----:B0-----:R-:W-:-:S02]  /*143d0*/  @P6 IMAD.MOV.U32 R4, RZ, RZ, R6 ;  /* 0x000000ffff046224 */ /* 0x001fc400078e0006 */
[----:B------:R-:W-:Y:S01]  /*143e0*/  @P6 IMAD.MOV.U32 R5, RZ, RZ, R7 ;  /* 0x000000ffff056224 */ /* 0x000fe200078e0007 */
[----:B------:R-:W-:Y:S01]  /*143f0*/  F2FP.BF16.F32.PACK_AB R83, RZ, R83 ;  /* 0x00000053ff53723e */ /* 0x000fe200000010ff */
[----:B------:R-:W-:-:S03]  /*14400*/  FMUL R86, R86, R2 ;  /* 0x0000000256567220 */ /* 0x000fc60000400000 */
[----:B------:R0:W-:Y:S01]  /*14410*/  @P6 STG.E.U16 desc[UR36][R4.64+0xe0], R82 ;  /* 0x0000e05204006986 */ /* 0x0001e2000c101524 */
[----:B------:R-:W-:Y:S01]  /*14420*/  FMUL R87, R87, R2 ;  /* 0x0000000257577220 */ /* 0x000fe20000400000 */
[----:B------:R-:W-:Y:S02]  /*14430*/  F2FP.BF16.F32.PACK_AB R84, RZ, R84 ;  /* 0x00000054ff54723e */ /* 0x000fe400000010ff */
[----:B------:R-:W-:Y:S02]  /*14440*/  F2FP.BF16.F32.PACK_AB R85, RZ, R85 ;  /* 0x00000055ff55723e */ /* 0x000fe400000010ff */
[----:B------:R-:W-:Y:S02]  /*14450*/  F2FP.BF16.F32.PACK_AB R86, RZ, R86 ;  /* 0x00000056ff56723e */ /* 0x000fe400000010ff */
[----:B0-----:R-:W-:Y:S01]  /*14460*/  @P5 MOV R4, R6 ;  /* 0x0000000600045202 */ /* 0x001fe20000000f00 */
[----:B------:R-:W-:Y:S01]  /*14470*/  @P5 IMAD.MOV.U32 R5, RZ, RZ, R7 ;  /* 0x000000ffff055224 */ /* 0x000fe200078e0007 */
[----:B------:R-:W-:-:S04]  /*14480*/  F2FP.BF16.F32.PACK_AB R87, RZ, R87 ;  /* 0x00000057ff57723e */ /* 0x000fc800000010ff */
[----:B------:R0:W-:Y:S04]  /*14490*/  @P5 STG.E.U16 desc[UR36][R4.64+0xe2], R83 ;  /* 0x0000e25304005986 */ /* 0x0001e8000c101524 */
[----:B------:R1:W-:Y:S04]  /*144a0*/  @P3 STG.E.U16 desc[UR36][R8.64+0xf0], R84 ;  /* 0x0000f05408003986 */ /* 0x0003e8000c101524 */
[----:B------:R1:W-:Y:S01]  /*144b0*/  @P1 STG.E.U16 desc[UR36][R10.64+0xf2], R85 ;  /* 0x0000f2550a001986 */ /* 0x0003e2000c101524 */
[----:B0-----:R-:W-:Y:S02]  /*144c0*/  @P4 IMAD.MOV.U32 R4, RZ, RZ, R6 ;  /* 0x000000ffff044224 */ /* 0x001fe400078e0006 */
[----:B------:R-:W-:-:S05]  /*144d0*/  @P4 IMAD.MOV.U32 R5, RZ, RZ, R7 ;  /* 0x000000ffff054224 */ /* 0x000fca00078e0007 */
[----:B------:R1:W-:Y:S04]  /*144e0*/  @P4 STG.E.U16 desc[UR36][R4.64+0xf0], R86 ;  /* 0x0000f05604004986 */ /* 0x0003e8000c101524 */
[----:B------:R1:W-:Y:S02]  /*144f0*/  @P0 STG.E.U16 desc[UR36][R6.64+0xf2], R87 ;  /* 0x0000f25706000986 */ /* 0x0003e4000c101524 */
.L_x_532:
[----:B------:R-:W-:Y:S05]  /*14500*/  BSYNC B0 ;  /* 0x0000000000007941 */ /* 0x000fea0003800000 */
.L_x_28:
[----:B01----:R-:W2:Y:S04]  /*14510*/  LDL.LU R5, [R1+0x100] ;  /* 0x0001000001057983 */ /* 0x003ea80000300800 */
[----:B------:R-:W2:Y:S01]  /*14520*/  LDL.LU R4, [R1+0x104] ;  /* 0x0001040001047983 */ /* 0x000ea20000300800 */
[----:B------:R-:W-:Y:S01]  /*14530*/  ULDC UR4, c[0x0][0xc] ;  /* 0x0000030000047ab9 */ /* 0x000fe20000000800 */
[----:B------:R-:W-:Y:S01]  /*14540*/  ULDC UR5, c[0x0][0x10] ;  /* 0x0000040000057ab9 */ /* 0x000fe20000000800 */
[----:B------:R-:W2:Y:S01]  /*14550*/  LDC R3, c[0x0][0x14] ;  /* 0x00000500ff037b82 */ /* 0x000ea20000000800 */
[----:B------:R-:W-:Y:S01]  /*14560*/  UIMAD.WIDE.U32 UR4, UR4, UR5, URZ ;  /* 0x00000005040472a5 */ /* 0x000fe2000f8e003f */
[----:B----4-:R-:W-:Y:S01]  /*14570*/  PRMT R0, RZ, 0x7610, R0 ;  /* 0x00007610ff007816 */ /* 0x010fe20000000000 */
[----:B------:R-:W-:Y:S01]  /*14580*/  UMOV UR42, 0xffffffff ;  /* 0xffffffff002a7882 */ /* 0x000fe20000000000 */
[----:B------:R-:W-:-:S03]  /*14590*/  UMOV UR43, 0xffffffff ;  /* 0xffffffff002b7882 */ /* 0x000fc60000000000 */
[----:B--2---:R-:W-:-:S04]  /*145a0*/  IMAD.WIDE.U32 R4, R3, UR4, R4 ;  /* 0x0000000403047c25 */ /* 0x004fc8000f8e0004 */
[----:B------:R-:W-:Y:S01]  /*145b0*/  IMAD R3, R3, UR5, RZ ;  /* 0x0000000503037c24 */ /* 0x000fe2000f8e02ff */
[----:B------:R-:W-:Y:S01]  /*145c0*/  ULDC.64 UR4, c[0x0][0x650] ;  /* 0x0001940000047ab9 */ /* 0x000fe20000000a00 */
[----:B------:R-:W-:Y:S01]  /*145d0*/  IMAD.MOV.U32 R7, RZ, RZ, R4 ;  /* 0x000000ffff077224 */ /* 0x000fe200078e0004 */
[----:B------:R-:W-:Y:S01]  /*145e0*/  ISETP.GE.U32.AND P0, PT, R4, UR4, PT ;  /* 0x0000000404007c0c */ /* 0x000fe2000bf06070 */
[----:B------:R-:W-:-:S05]  /*145f0*/  IMAD.IADD R6, R5, 0x1, R3 ;  /* 0x0000000105067824 */ /* 0x000fca00078e0203 */
[----:B------:R0:W-:Y:S01]  /*14600*/  STL [R1+0x100], R6 ;  /* 0x0001000601007387 */ /* 0x0001e20000100800 */
[----:B------:R-:W-:-:S03]  /*14610*/  ISETP.GE.U32.AND.EX P0, PT, R6, UR5, PT, P0 ;  /* 0x0000000506007c0c */ /* 0x000fc6000bf06100 */
[----:B------:R0:W-:Y:S10]  /*14620*/  STL [R1+0x104], R7 ;  /* 0x0001040701007387 */ /* 0x0001f40000100800 */
[----:B0-----:R-:W-:Y:S05]  /*14630*/  @P0 BRA `(.L_x_533) ;  /* 0x0000000400880947 */ /* 0x001fea0003800000 */
[----:B------:R-:W0:Y:S01]  /*14640*/  S2UR UR6, SR_CTAID.X ;  /* 0x00000000000679c3 */ /* 0x000e220000002500 */
[----:B------:R-:W-:Y:S01]  /*14650*/  ULDC.64 UR12, c[0x0][0x628] ;  /* 0x00018a00000c7ab9 */ /* 0x000fe20000000a00 */
[----:B------:R-:W-:Y:S01]  /*14660*/  ULDC UR4, c[0x0][0x150] ;  /* 0x0000540000047ab9 */ /* 0x000fe20000000800 */
[----:B------:R-:W-:Y:S01]  /*14670*/  ISETP.NE.U32.AND P0, PT, RZ, UR12, PT ;  /* 0x0000000cff007c0c */ /* 0x000fe2000bf05070 */
[----:B------:R-:W-:Y:S01]  /*14680*/  ULDC UR15, c[0x0][0x630] ;  /* 0x00018c00000f7ab9 */ /* 0x000fe20000000800 */
[C---:B------:R-:W-:Y:S01]  /*14690*/  R2UR UR16, R7.reuse ;  /* 0x00000000071072ca */ /* 0x040fe200000e0000 */
[----:B------:R-:W-:Y:S01]  /*146a0*/  ULDC UR19, c[0x0][0x154] ;  /* 0x0000550000137ab9 */ /* 0x000fe20000000800 */
[----:B------:R-:W-:Y:S01]  /*146b0*/  ISETP.NE.AND.EX P0, PT, RZ, UR13, PT, P0 ;  /* 0x0000000dff007c0c */ /* 0x000fe2000bf05300 */
[----:B------:R-:W1:Y:S01]  /*146c0*/  S2UR UR18, SR_CTAID.Y ;  /* 0x00000000001279c3 */ /* 0x000e620000002600 */
[----:B------:R-:W-:Y:S02]  /*146d0*/  R2UR UR17, R6 ;  /* 0x00000000061172ca */ /* 0x000fe400000e0000 */
[----:B------:R-:W-:-:S02]  /*146e0*/  R2UR UR10, R7 ;  /* 0x00000000070a72ca */ /* 0x000fc400000e0000 */
[----:B------:R-:W-:Y:S02]  /*146f0*/  R2UR UR11, R6 ;  /* 0x00000000060b72ca */ /* 0x000fe400000e0000 */
[----:B0-----:R-:W-:-:S05]  /*14700*/  I2FP.F32.U32 R0, UR6 ;  /* 0x0000000600007c45 */ /* 0x001fca0008201000 */
[----:B------:R-:W-:-:S04]  /*14710*/  FMUL R0, R0, UR4 ;  /* 0x0000000400007c20 */ /* 0x000fc80008400000 */
[----:B------:R0:W2:Y:S01]  /*14720*/  F2I.U32.TRUNC.NTZ R3, R0 ;  /* 0x0000000000037305 */ /* 0x0000a2000020f000 */
[----:B-1----:R-:W-:Y:S05]  /*14730*/  @!P0 BRA `(.L_x_534) ;  /* 0x0000000000308947 */ /* 0x002fea0003800000 */
        /* <DEDUP_REMOVED lines=12> */
.L_x_534:
[----:B------:R-:W-:Y:S01]  /*14800*/  USHF.R.U64 UR43, UR10, UR15, UR11 ;  /* 0x0000000f0a2b7299 */ /* 0x000fe2000800120b */
[----:B0-----:R-:W-:Y:S01]  /*14810*/  I2FP.F32.U32 R0, UR18 ;  /* 0x0000001200007c45 */ /* 0x001fe20008201000 */
[----:B------:R-:W-:Y:S02]  /*14820*/  USHF.R.U32.HI UR4, URZ, UR15, UR11 ;  /* 0x0000000f3f047299 */ /* 0x000fe4000801160b */
        /* <DEDUP_REMOVED lines=8> */
[----:B------:R-:W-:Y:S01]  /*148b0*/  UIMAD.WIDE.U32 UR8, UR10, UR12, UR8 ;  /* 0x0000000c0a0872a5 */ /* 0x000fe2000f8e0008 */
[----:B--2---:R-:W-:Y:S01]  /*148c0*/  R2UR UR12, R3 ;  /* 0x00000000030c72ca */ /* 0x004fe200000e0000 */
[----:B------:R-:W-:Y:S01]  /*148d0*/  UIMAD UR10, UR10, UR13, UR4 ;  /* 0x0000000d0a0a72a4 */ /* 0x000fe2000f8e0204 */
[----:B------:R-:W-:Y:S01]  /*148e0*/  ULDC UR11, c[0x0][0x618] ;  /* 0x00018600000b7ab9 */ /* 0x000fe20000000800 */
[----:B------:R-:W-:Y:S02]  /*148f0*/  ULDC UR21, c[0x0][0x658] ;  /* 0x0001960000157ab9 */ /* 0x000fe40000000800 */
[----:B------:R-:W-:Y:S01]  /*14900*/  UIADD3 UR9, UR9, UR10, URZ ;  /* 0x0000000a09097290 */ /* 0x000fe2000fffe03f */
[----:B------:R-:W-:Y:S01]  /*14910*/  UMOV UR15, 0xffffffff ;  /* 0xffffffff000f7882 */ /* 0x000fe20000000000 */
[----:B------:R-:W-:Y:S01]  /*14920*/  ULDC.64 UR4, c[0x0][0x640] ;  /* 0x0001900000047ab9 */ /* 0x000fe20000000a00 */
[----:B------:R-:W-:Y:S01]  /*14930*/  USHF.L.U32 UR15, UR15, UR21, URZ ;  /* 0x000000150f0f7299 */ /* 0x000fe2000800063f */
[----:B------:R-:W-:Y:S01]  /*14940*/  ISETP.NE.U32.AND P0, PT, RZ, UR4, PT ;  /* 0x00000004ff007c0c */ /* 0x000fe2000bf05070 */
[----:B------:R-:W-:-:S02]  /*14950*/  USHF.R.U64 UR16, UR8, UR11, UR9 ;  /* 0x0000000b08107299 */ /* 0x000fc40008001209 */
[----:B------:R-:W-:Y:S01]  /*14960*/  USHF.R.U32.HI UR8, URZ, UR11, UR9 ;  /* 0x0000000b3f087299 */ /* 0x000fe20008011609 */
[----:B0-----:R-:W-:Y:S01]  /*14970*/  R2UR UR14, R0 ;  /* 0x00000000000e72ca */ /* 0x001fe200000e0000 */
[----:B------:R-:W-:Y:S01]  /*14980*/  ULDC UR17, c[0x0][0x608] ;  /* 0x0001820000117ab9 */ /* 0x000fe20000000800 */
[----:B------:R-:W-:Y:S01]  /*14990*/  ULOP3.LUT UR41, URZ, UR15, URZ, 0x33, !UPT ;  /* 0x0000000f3f297292 */ /* 0x000fe2000f8e333f */
[----:B------:R-:W-:Y:S01]  /*149a0*/  ISETP.NE.AND.EX P0, PT, RZ, UR5, PT, P0 ;  /* 0x00000005ff007c0c */ /* 0x000fe2000bf05300 */
[----:B------:R-:W-:Y:S02]  /*149b0*/  USHF.R.U64 UR15, UR16, UR17, UR8 ;  /* 0x00000011100f7299 */ /* 0x000fe40008001208 */
[----:B------:R-:W-:Y:S02]  /*149c0*/  USHF.R.U32.HI UR8, URZ, UR17, UR8 ;  /* 0x000000113f087299 */ /* 0x000fe40008011608 */
[----:B------:R-:W-:Y:S02]  /*149d0*/  UIADD3 UR12, -UR12, URZ, URZ ;  /* 0x0000003f0c0c7290 */ /* 0x000fe4000fffe13f */
[----:B------:R-:W-:Y:S01]  /*149e0*/  USHF.R.U64 UR17, UR15, UR21, UR8 ;  /* 0x000000150f117299 */ /* 0x000fe20008001208 */
[----:B------:R-:W-:Y:S01]  /*149f0*/  UMOV UR19, 0x1 ;  /* 0x0000000100137882 */ /* 0x000fe20000000000 */
[----:B------:R-:W-:Y:S01]  /*14a00*/  ULDC UR13, c[0x0][0x144] ;  /* 0x00005100000d7ab9 */ /* 0x000fe20000000800 */
[----:B------:R-:W-:Y:S01]  /*14a10*/  ULDC UR7, c[0x0][0x600] ;  /* 0x0001800000077ab9 */ /* 0x000fe20000000800 */
[----:B------:R-:W-:-:S02]  /*14a20*/  USHF.L.U32 UR24, UR19, UR21, URZ ;  /* 0x0000001513187299 */ /* 0x000fc4000800063f */
[----:B------:R-:W-:Y:S02]  /*14a30*/  USHF.R.U32.HI UR8, URZ, UR21, UR8 ;  /* 0x000000153f087299 */ /* 0x000fe40008011608 */
[----:B------:R-:W-:Y:S02]  /*14a40*/  UIMAD UR21, UR13, UR12, UR6 ;  /* 0x0000000c0d1572a4 */ /* 0x000fe4000f8e0206 */
[----:B------:R-:W-:Y:S02]  /*14a50*/  UIADD3 UR20, UR7, -0x1, URZ ;  /* 0xffffffff07147890 */ /* 0x000fe4000fffe03f */
[----:B------:R-:W-:Y:S01]  /*14a60*/  UIADD3 UR19, -UR14, URZ, URZ ;  /* 0x0000003f0e137290 */ /* 0x000fe2000fffe13f */
        /* <DEDUP_REMOVED lines=17> */
.L_x_535:
[----:B------:R-:W-:Y:S01]  /*14b80*/  UISETP.NE.AND UP0, UPT, UR46, URZ, UPT ;  /* 0x0000003f2e00728c */ /* 0x000fe2000bf05270 */
[----:B------:R-:W-:Y:S01]  /*14b90*/  MOV R0, 0x1 ;  /* 0x0000000100007802 */ /* 0x000fe20000000f00 */
[----:B------:R-:W-:Y:S02]  /*14ba0*/  USHF.R.U64 UR4, UR6, UR22, UR8 ;  /* 0x0000001606047299 */ /* 0x000fe40008001208 */
[----:B------:R-:W-:Y:S02]  /*14bb0*/  ULOP3.LUT UR41, UR15, UR41, URZ, 0xc0, !UPT ;  /* 0x000000290f297292 */ /* 0x000fe4000f8ec03f */
[----:B------:R-:W-:Y:S02]  /*14bc0*/  UIADD3 UR5, -UR4, URZ, URZ ;  /* 0x0000003f04057290 */ /* 0x000fe4000fffe13f */
[----:B------:R-:W-:Y:S02]  /*14bd0*/  UIMAD UR41, UR24, UR4, UR41 ;  /* 0x00000004182972a4 */ /* 0x000fe4000f8e0229 */
[----:B------:R-:W-:-:S02]  /*14be0*/  ULOP3.LUT UR16, UR16, UR20, URZ, 0xc0, !UPT ;  /* 0x0000001410107292 */ /* 0x000fc4000f8ec03f */
[----:B------:R-:W-:Y:S02]  /*14bf0*/  @UP0 UIMAD UR21, UR25, UR19, UR18 ;  /* 0x00000013191502a4 */ /* 0x000fe4000f8e0212 */
[----:B------:R-:W-:-:S03]  /*14c00*/  UIMAD UR4, UR5, UR23, UR17 ;  /* 0x00000017050472a4 */ /* 0x000fc6000f8e0211 */
[----:B------:R-:W-:Y:S01]  /*14c10*/  ULDC UR5, c[0x0][0x610] ;  /* 0x0001840000057ab9 */ /* 0x000fe20000000800 */
[----:B------:R-:W-:Y:S02]  /*14c20*/  UIMAD UR4, UR4, UR7, UR16 ;  /* 0x00000007040472a4 */ /* 0x000fe4000f8e0210 */
[----:B------:R-:W-:-:S04]  /*14c30*/  UIMAD UR41, UR41, UR5, UR21 ;  /* 0x00000005292972a4 */ /* 0x000fc8000f8e0215 */
[----:B------:R-:W-:Y:S02]  /*14c40*/  USEL UR42, UR4, UR41, !UP0 ;  /* 0x00000029042a7287 */ /* 0x000fe4000c000000 */
[----:B------:R-:W-:-:S12]  /*14c50*/  USEL UR41, UR41, UR4, !UP0 ;  /* 0x0000000429297287 */ /* 0x000fd8000c000000 */
.L_x_533:
[----:B------:R-:W-:-:S13]  /*14c60*/  LOP3.LUT P0, RZ, R0, 0xff, RZ, 0xc0, !PT ;  /* 0x000000ff00ff7812 */ /* 0x000fda000780c0ff */
[----:B------:R-:W-:Y:S05]  /*14c70*/  @P0 BRA `(.L_x_536) ;  /* 0xfffffec4002c0947 */ /* 0x000fea000383ffff */
[----:B------:R-:W-:Y:S05]  /*14c80*/  EXIT ;  /* 0x000000000000794d */ /* 0x000fea0003800000 */
.L_x_3:
[----:B------:R-:W2:Y:S01]  /*14c90*/  LDL R5, [R1+0x104] ;  /* 0x0001040001057983 */ /* 0x000ea20000100800 */
[----:B------:R-:W-:-:S03]  /*14ca0*/  ULDC.64 UR8, c[0x0][0x650] ;  /* 0x0001940000087ab9 */ /* 0x000fc60000000a00 */
[----:B------:R-:W3:Y:S01]  /*14cb0*/  LDL R4, [R1+0x100] ;  /* 0x0001000001047983 */ /* 0x000ee20000100800 */
[----:B------:R-:W-:Y:S01]  /*14cc0*/  PRMT R0, RZ, 0x7610, R0 ;  /* 0x00007610ff007816 */ /* 0x000fe20000000000 */
[----:B------:R-:W-:Y:S02]  /*14cd0*/  IMAD.MOV.U32 R3, RZ, RZ, -0x1 ;  /* 0xffffffffff037424 */ /* 0x000fe400078e00ff */
[----:B------:R-:W-:Y:S02]  /*14ce0*/  IMAD.MOV.U32 R2, RZ, RZ, -0x1 ;  /* 0xffffffffff027424 */ /* 0x000fe400078e00ff */
[----:B------:R-:W-:Y:S01]  /*14cf0*/  IMAD.MOV.U32 R9, RZ, RZ, -0x1 ;  /* 0xffffffffff097424 */ /* 0x000fe200078e00ff */
[----:B--2---:R-:W-:-:S04]  /*14d00*/  ISETP.GE.U32.AND P0, PT, R5, UR8, PT ;  /* 0x0000000805007c0c */ /* 0x004fc8000bf06070 */
[----:B---3--:R-:W-:-:S13]  /*14d10*/  ISETP.GE.U32.AND.EX P0, PT, R4, UR9, PT, P0 ;  /* 0x0000000904007c0c */ /* 0x008fda000bf06100 */
[----:B------:R-:W-:Y:S05]  /*14d20*/  @P0 BRA `(.L_x_537) ;  /* 0x00000004008c0947 */ /* 0x000fea0003800000 */
[----:B------:R-:W-:Y:S01]  /*14d30*/  I2FP.F32.U32 R0, UR4 ;  /* 0x0000000400007c45 */ /* 0x000fe20008201000 */
[----:B0-----:R-:W-:Y:S01]  /*14d40*/  ULDC.64 UR16, c[0x0][0x628] ;  /* 0x00018a0000107ab9 */ /* 0x001fe20000000a00 */
        /* <DEDUP_REMOVED lines=24> */
.L_x_538:
        /* <DEDUP_REMOVED lines=24> */
[----:B------:R-:W-:Y:S01]  /*15050*/  UMOV UR19, 0x1 ;  /* 0x0000000100137882 */ /* 0x000fe20000000000 */
[----:B------:R-:W-:Y:S01]  /*15060*/  ULDC UR20, c[0x0][0x608] ;  /* 0x0001820000147ab9 */ /* 0x000fe20000000800 */
[----:B------:R-:W-:Y:S01]  /*15070*/  USHF.L.U32 UR26, UR19, UR23, URZ ;  /* 0x00000017131a7299 */ /* 0x000fe2000800063f */
[----:B------:R-:W-:Y:S01]  /*15080*/  ISETP.NE.AND.EX P0, PT, RZ, UR9, PT, P0 ;  /* 0x00000009ff007c0c */ /* 0x000fe2000bf05300 */
[----:B------:R-:W-:Y:S02]  /*15090*/  USHF.R.U64 UR19, UR18, UR20, UR11 ;  /* 0x0000001412137299 */ /* 0x000fe4000800120b */
[----:B------:R-:W-:Y:S02]  /*150a0*/  USHF.R.U32.HI UR11, URZ, UR20, UR11 ;  /* 0x000000143f0b7299 */ /* 0x000fe4000801160b */
[----:B------:R-:W-:-:S02]  /*150b0*/  UIADD3 UR15, -UR15, URZ, URZ ;  /* 0x0000003f0f0f7290 */ /* 0x000fc4000fffe13f */
[----:B------:R-:W-:Y:S01]  /*150c0*/  USHF.R.U64 UR20, UR19, UR23, UR11 ;  /* 0x0000001713147299 */ /* 0x000fe2000800120b */
[----:B------:R-:W-:Y:S01]  /*150d0*/  ULDC UR16, c[0x0][0x144] ;  /* 0x0000510000107ab9 */ /* 0x000fe20000000800 */
[----:B------:R-:W-:Y:S01]  /*150e0*/  ULDC UR6, c[0x0][0x600] ;  /* 0x0001800000067ab9 */ /* 0x000fe20000000800 */
[----:B------:R-:W-:Y:S02]  /*150f0*/  USHF.R.U32.HI UR11, URZ, UR23, UR11 ;  /* 0x000000173f0b7299 */ /* 0x000fe4000801160b */
[----:B------:R-:W-:Y:S02]  /*15100*/  UIMAD UR23, UR16, UR15, UR4 ;  /* 0x0000000f101772a4 */ /* 0x000fe4000f8e0204 */
[----:B------:R-:W-:Y:S02]  /*15110*/  UIADD3 UR22, UR6, -0x1, URZ ;  /* 0xffffffff06167890 */ /* 0x000fe4000fffe03f */
[----:B------:R-:W-:Y:S02]  /*15120*/  ULOP3.LUT UR27, URZ, UR13, URZ, 0x33, !UPT ;  /* 0x0000000d3f1b7292 */ /* 0x000fe4000f8e333f */
        /* <DEDUP_REMOVED lines=18> */
.L_x_539:
[----:B------:R-:W-:Y:S01]  /*15250*/  UISETP.NE.AND UP0, UPT, UR46, URZ, UPT ;  /* 0x0000003f2e00728c */ /* 0x000fe2000bf05270 */
[----:B------:R-:W-:Y:S01]  /*15260*/  IMAD.MOV.U32 R0, RZ, RZ, 0x1 ;  /* 0x00000001ff007424 */ /* 0x000fe200078e00ff */
[----:B------:R-:W-:Y:S01]  /*15270*/  USHF.R.U64 UR8, UR4, UR24, UR11 ;  /* 0x0000001804087299 */ /* 0x000fe2000800120b */
[----:B------:R-:W-:Y:S01]  /*15280*/  IMAD.U32 R9, RZ, RZ, UR5 ;  /* 0x00000005ff097e24 */ /* 0x000fe2000f8e00ff */
[----:B------:R-:W-:Y:S02]  /*15290*/  ULOP3.LUT UR4, UR19, UR27, URZ, 0xc0, !UPT ;  /* 0x0000001b13047292 */ /* 0x000fe4000f8ec03f */
[----:B------:R-:W-:Y:S02]  /*152a0*/  ULOP3.LUT UR18, UR18, UR22, URZ, 0xc0, !UPT ;  /* 0x0000001612127292 */ /* 0x000fe4000f8ec03f */
[----:B------:R-:W-:-:S03]  /*152b0*/  UIMAD UR4, UR26, UR8, UR4 ;  /* 0x000000081a0472a4 */ /* 0x000fc6000f8e0204 */
[----:B------:R-:W-:Y:S02]  /*152c0*/  @UP0 UIMAD UR23, UR28, UR21, UR7 ;  /* 0x000000151c1702a4 */ /* 0x000fe4000f8e0207 */
[----:B------:R-:W-:-:S03]  /*152d0*/  UIADD3 UR7, -UR8, URZ, URZ ;  /* 0x0000003f08077290 */ /* 0x000fc6000fffe13f */
[----:B------:R-:W-:Y:S01]  /*152e0*/  ULDC UR8, c[0x0][0x610] ;  /* 0x0001840000087ab9 */ /* 0x000fe20000000800 */
[----:B------:R-:W-:Y:S02]  /*152f0*/  UIMAD UR7, UR7, UR25, UR20 ;  /* 0x00000019070772a4 */ /* 0x000fe4000f8e0214 */
[----:B------:R-:W-:Y:S02]  /*15300*/  UIMAD UR4, UR4, UR8, UR23 ;  /* 0x00000008040472a4 */ /* 0x000fe4000f8e0217 */
[----:B------:R-:W-:-:S04]  /*15310*/  UIMAD UR7, UR7, UR6, UR18 ;  /* 0x00000006070772a4 */ /* 0x000fc8000f8e0212 */
[----:B------:R-:W-:Y:S02]  /*15320*/  USEL UR6, UR7, UR4, !UP0 ;  /* 0x0000000407067287 */ /* 0x000fe4000c000000 */
[----:B------:R-:W-:-:S04]  /*15330*/  USEL UR4, UR4, UR7, !UP0 ;  /* 0x0000000704047287 */ /* 0x000fc8000c000000 */
[----:B------:R-:W-:Y:S02]  /*15340*/  MOV R2, UR6 ;  /* 0x0000000600027c02 */ /* 0x000fe40008000f00 */
[----:B------:R-:W-:-:S07]  /*15350*/  IMAD.U32 R3, RZ, RZ, UR4 ;  /* 0x00000004ff037e24 */ /* 0x000fce000f8e00ff */
.L_x_537:
[----:B------:R-:W-:-:S08]  /*15360*/  NOP ;  /* 0x0000000000007918 */ /* 0x000fd00000000000 */
[----:B0-----:R-:W0:-:S00]  /*15370*/  USETMAXREG.DEALLOC.CTAPOOL 0x18 ;  /* 0x00000018000079c8 */ /* 0x001e0000080e0500 */
[----:B------:R-:W-:-:S13]  /*15380*/  ISETP.NE.AND P0, PT, RZ, UR10, PT ;  /* 0x0000000aff007c0c */ /* 0x000fda000bf05270 */
[----:B------:R-:W-:Y:S05]  /*15390*/  @P0 EXIT ;  /* 0x000000000000094d */ /* 0x000fea0003800000 */
[----:B0-----:R-:W-:Y:S01]  /*153a0*/  LOP3.LUT P0, RZ, R0, 0xff, RZ, 0xc0, !PT ;  /* 0x000000ff00ff7812 */ /* 0x001fe2000780c0ff */
[----:B------:R-:W-:Y:S02]  /*153b0*/  IMAD.MOV.U32 R0, RZ, RZ, 0x1 ;  /* 0x00000001ff007424 */ /* 0x000fe400078e00ff */
[----:B------:R-:W-:-:S10]  /*153c0*/  IMAD.MOV.U32 R6, RZ, RZ, RZ ;  /* 0x000000ffff067224 */ /* 0x000fd400078e00ff */
[----:B------:R-:W-:Y:S05]  /*153d0*/  @!P0 BRA `(.L_x_540) ;  /* 0x0000000c00688947 */ /* 0x000fea0003800000 */
[----:B------:R-:W0:Y:S01]  /*153e0*/  S2R R4, SR_TID.X ;  /* 0x0000000000047919 */ /* 0x000e220000002100 */
[----:B------:R-:W-:Y:S01]  /*153f0*/  ULDC UR4, c[0x0][0x28c] ;  /* 0x0000a30000047ab9 */ /* 0x000fe20000000800 */
[----:B------:R-:W-:Y:S01]  /*15400*/  ULDC UR6, c[0x0][0x658] ;  /* 0x0001960000067ab9 */ /* 0x000fe20000000800 */
[----:B------:R-:W-:Y:S01]  /*15410*/  UIADD3 UR10, UR4, 0x1f, URZ ;  /* 0x0000001f040a7890 */ /* 0x000fe2000fffe03f */
[----:B------:R-:W-:Y:S01]  /*15420*/  BSSY B0, `(.L_x_540) ;  /* 0x00000d5000007945 */ /* 0x000fe20003800000 */
[----:B------:R-:W-:Y:S01]  /*15430*/  UMOV UR7, 0xffffffff ;  /* 0xffffffff00077882 */ /* 0x000fe20000000000 */
[----:B------:R-:W-:Y:S01]  /*15440*/  ULDC UR5, c[0x0][0x600] ;  /* 0x0001800000057ab9 */ /* 0x000fe20000000800 */
[----:B------:R-:W-:Y:S01]  /*15450*/  UMOV UR9, 0x1 ;  /* 0x0000000100097882 */ /* 0x000fe20000000000 */
[----:B------:R-:W-:Y:S01]  /*15460*/  USHF.L.U32 UR7, UR7, UR6, URZ ;  /* 0x0000000607077299 */ /* 0x000fe2000800063f */
[----:B------:R-:W-:Y:S01]  /*15470*/  IMAD.MOV.U32 R8, RZ, RZ, 0x1 ;  /* 0x00000001ff087424 */ /* 0x000fe200078e00ff */
[----:B------:R-:W-:Y:S01]  /*15480*/  UIADD3 UR4, UR5, -0x1, URZ ;  /* 0xffffffff05047890 */ /* 0x000fe2000fffe03f */
[----:B------:R-:W-:Y:S01]  /*15490*/  IMAD.MOV.U32 R0, RZ, RZ, 0x1 ;  /* 0x00000001ff007424 */ /* 0x000fe200078e00ff */
[----:B------:R-:W-:Y:S01]  /*154a0*/  USHF.R.S32.HI UR11, URZ, 0x1f, UR10 ;  /* 0x0000001f3f0b7899 */ /* 0x000fe2000801140a */
[----:B------:R-:W-:Y:S01]  /*154b0*/  MOV R6, RZ ;  /* 0x000000ff00067202 */ /* 0x000fe20000000f00 */
[----:B------:R-:W-:Y:S01]  /*154c0*/  ULDC UR8, c[0x0][0xc] ;  /* 0x0000030000087ab9 */ /* 0x000fe20000000800 */
[----:B------:R-:W-:-:S02]  /*154d0*/  USHF.L.U32 UR5, UR9, UR6, URZ ;  /* 0x0000000609057299 */ /* 0x000fc4000800063f */
[----:B------:R-:W-:Y:S01]  /*154e0*/  ULEA.HI UR11, UR11, UR10, URZ, 0x5 ;  /* 0x0000000a0b0b7291 */ /* 0x000fe2000f8f283f */
[----:B------:R-:W-:Y:S01]  /*154f0*/  ULDC UR9, c[0x0][0x10] ;  /* 0x0000040000097ab9 */ /* 0x000fe20000000800 */
[----:B------:R-:W-:Y:S02]  /*15500*/  ULOP3.LUT UR6, URZ, UR7, URZ, 0x33, !UPT ;  /* 0x000000073f067292 */ /* 0x000fe4000f8e333f */
[----:B------:R-:W-:Y:S01]  /*15510*/  UIMAD.WIDE.U32 UR8, UR8, UR9, URZ ;  /* 0x00000009080872a5 */ /* 0x000fe2000f8e003f */
[----:B------:R-:W-:Y:S01]  /*15520*/  ULDC UR7, c[0x0][0x14] ;  /* 0x0000050000077ab9 */ /* 0x000fe20000000800 */
[----:B------:R-:W-:Y:S02]  /*15530*/  USHF.R.S32.HI UR19, URZ, 0x5, UR11 ;  /* 0x000000053f137899 */ /* 0x000fe4000801140b */
[----:B------:R-:W-:Y:S02]  /*15540*/  UIMAD.WIDE.U32 UR22, UR8, UR7, URZ ;  /* 0x00000007081672a5 */ /* 0x000fe4000f8e003f */
[----:B------:R-:W-:-:S02]  /*15550*/  UIMAD UR13, UR9, UR7, URZ ;  /* 0x00000007090d72a4 */ /* 0x000fc4000f8e023f */
[----:B------:R-:W-:Y:S01]  /*15560*/  ULOP3.LUT UR21, UR40, 0x2, URZ, 0xfc, !UPT ;  /* 0x0000000228157892 */ /* 0x000fe2000f8efc3f */
[C---:B0-----:R-:W-:Y:S01]  /*15570*/  LOP3.LUT P2, RZ, R4.reuse, 0x7f, RZ, 0xc0, !PT ;  /* 0x0000007f04ff7812 */ /* 0x041fe2000784c0ff */
[----:B------:R-:W-:Y:S01]  /*15580*/  UIADD3 UR13, UR23, UR13, URZ ;  /* 0x0000000d170d7290 */ /* 0x000fe2000fffe03f */
[----:B------:R-:W-:Y:S01]  /*15590*/  LOP3.LUT P0, RZ, R4, 0x1f, RZ, 0xc0, !PT ;  /* 0x0000001f04ff7812 */ /* 0x000fe2000780c0ff */
[----:B------:R-:W-:Y:S01]  /*155a0*/  UIADD3 UR26, UR19, 0x1, URZ ;  /* 0x00000001131a7890 */ /* 0x000fe2000fffe03f */
[----:B------:R-:W-:Y:S02]  /*155b0*/  ULDC.64 UR24, c[0x0][0x198] ;  /* 0x0000660000187ab9 */ /* 0x000fe40000000a00 */
[----:B------:R-:W-:-:S13]  /*155c0*/  PLOP3.LUT P0, PT, P0, P2, PT, 0x8a, 0x0 ;  /* 0x000000000000781c */ /* 0x000fda0000705172 */
.L_x_552:
[----:B------:R-:W-:-:S03]  /*155d0*/  UMOV UR7, 0xffffffff ;  /* 0xffffffff00077882 */ /* 0x000fc60000000000 */
[----:B------:R-:W-:Y:S05]  /*155e0*/  BRA.DIV UR7, `(.L_x_541) ;  /* 0x0000000e07f87947 */ /* 0x000fea000b800000 */
[----:B------:R-:W-:-:S13]  /*155f0*/  ELECT P6, URZ, PT ;  /* 0x00000000003f782f */ /* 0x000fda00038c0000 */
.L_x_564:
[----:B------:R-:W0:Y:S01]  /*15600*/  LDC R4, c[0x0][0x28c] ;  /* 0x0000a300ff047b82 */ /* 0x000e220000000800 */
[----:B------:R-:W-:Y:S01]  /*15610*/  BSSY B1, `(.L_x_542) ;  /* 0x0000038000017945 */ /* 0x000fe20003800000 */
[----:B0-----:R-:W-:-:S13]  /*15620*/  ISETP.LT.OR P6, PT, R4, 0x1, !P6 ;  /* 0x000000010400780c */ /* 0x001fda00077c1670 */
[----:B------:R-:W-:Y:S05]  /*15630*/  @P6 BRA `(.L_x_543) ;  /* 0x0000000000d46947 */ /* 0x000fea0003800000 */
[----:B------:R-:W-:Y:S01]  /*15640*/  IMAD.SHL.U32 R2, R2, 0x80, RZ ;  /* 0x0000008002027824 */ /* 0x000fe200078e00ff */
[----:B------:R-:W-:Y:S01]  /*15650*/  MOV R4, R0 ;  /* 0x0000000000047202 */ /* 0x000fe20000000f00 */
[----:B------:R-:W-:Y:S02]  /*15660*/  IMAD.SHL.U32 R3, R3, 0x200, RZ ;  /* 0x0000020003037824 */ /* 0x000fe400078e00ff */
[----:B------:R-:W-:Y:S02]  /*15670*/  IMAD.MOV.U32 R13, RZ, RZ, RZ ;  /* 0x000000ffff0d7224 */ /* 0x000fe400078e00ff */
[----:B------:R-:W-:Y:S02]  /*15680*/  IMAD.U32 R11, RZ, RZ, UR26 ;  /* 0x0000001aff0b7e24 */ /* 0x000fe4000f8e00ff */
[----:B------:R-:W-:-:S07]  /*15690*/  IMAD.MOV.U32 R5, RZ, RZ, R6 ;  /* 0x000000ffff057224 */ /* 0x000fce00078e0006 */
.L_x_547:
[----:B------:R-:W0:Y:S01]  /*156a0*/  S2R R10, SR_CgaCtaId ;  /* 0x00000000000a7919 */ /* 0x000e220000008800 */
[----:B------:R-:W-:-:S04]  /*156b0*/  MOV R7, 0x400 ;  /* 0x0000040000077802 */ /* 0x000fc80000000f00 */
[----:B0-----:R-:W-:Y:S02]  /*156c0*/  LEA R14, R10, R7, 0x18 ;  /* 0x000000070a0e7211 */ /* 0x001fe400078ec0ff */
[----:B------:R-:W-:Y:S01]  /*156d0*/  SHF.L.U32 R7, R4, 0x1f, RZ ;  /* 0x0000001f04077819 */ /* 0x000fe200000006ff */
[----:B------:R-:W0:Y:S02]  /*156e0*/  @!P2 LDC R10, c[0x0][0x500] ;  /* 0x00014000ff0aab82 */ /* 0x000e240000000800 */
[----:B------:R-:W-:-:S04]  /*156f0*/  IMAD R12, R5, 0x8, R14 ;  /* 0x00000008050c7824 */ /* 0x000fc800078e020e */
[----:B------:R-:W1:Y:S02]  /*15700*/  SYNCS.PHASECHK.TRANS64.TRYWAIT P1, [R12+URZ+0x28], R7 ;  /* 0x000028070c0075a7 */ /* 0x000e64000802017f */
[----:B-1----:R-:W-:Y:S05]  /*15710*/  @!P1 BRA `(.L_x_544) ;  /* 0x0000000c00cc9947 */ /* 0x002fea0003800000 */
.L_x_565:
[----:B------:R-:W-:Y:S01]  /*15720*/  UPRMT UR7, UR21, 0x9910, URZ ;  /* 0x0000991015077896 */ /* 0x000fe2000800003f */
[----:B0-----:R0:W-:Y:S03]  /*15730*/  @!P2 SYNCS.ARRIVE.TRANS64 RZ, [R12+URZ], R10 ;  /* 0x0000000a0cffa9a7 */ /* 0x0011e6000800003f */
[----:B------:R-:W-:-:S06]  /*15740*/  UISETP.NE.AND UP0, UPT, UR7, 0x2, UPT ;  /* 0x000000020700788c */ /* 0x000fcc000bf05270 */
[----:B------:R-:W-:-:S13]  /*15750*/  PLOP3.LUT P1, PT, PT, PT, UP0, 0x80, 0x0 ;  /* 0x000000000000781c */ /* 0x000fda0003f2f008 */
[----:B0-----:R-:W-:Y:S05]  /*15760*/  @P1 BRA `(.L_x_545) ;  /* 0x0000000000041947 */ /* 0x001fea0003800000 */
[----:B------:R-:W-:Y:S01]  /*15770*/  BPT.TRAP 0x1 ;  /* 0x000000040000795c */ /* 0x000fe20000300000 */
.L_x_545:
[----:B------:R-:W-:Y:S05]  /*15780*/  @P0 BRA `(.L_x_546) ;  /* 0x0000000000040947 */ /* 0x000fea0003800000 */
[----:B------:R-:W-:Y:S01]  /*15790*/  BPT.TRAP 0x1 ;  /* 0x000000040000795c */ /* 0x000fe20000300000 */
.L_x_546:
[C-C-:B-1----:R-:W-:Y:S01]  /*157a0*/  IMAD R7, R5.reuse, 0x8000, R14.reuse ;  /* 0x0000800005077824 */ /* 0x142fe200078e020e */
[----:B------:R-:W-:Y:S01]  /*157b0*/  R2UR UR9, R12 ;  /* 0x000000000c0972ca */ /* 0x000fe200000e0000 */
[----:B------:R-:W-:Y:S01]  /*157c0*/  IMAD R14, R5, 0x2000, R14 ;  /* 0x00002000050e7824 */ /* 0x000fe200078e020e */
[----:B------:R-:W-:Y:S01]  /*157d0*/  UIADD3 UR14, UP0, UR24, 0xf0, URZ ;  /* 0x000000f0180e7890 */ /* 0x000fe2000ff1e03f */
[----:B------:R-:W-:Y:S01]  /*157e0*/  VIADD R11, R11, 0xffffffff ;  /* 0xffffffff0b0b7836 */ /* 0x000fe20000000000 */
[----:B------:R-:W-:Y:S01]  /*157f0*/  R2UR UR7, R7 ;  /* 0x00000000070772ca */ /* 0x000fe200000e0000 */
[----:B------:R-:W-:Y:S01]  /*15800*/  UIADD3 UR28, UP1, UR24, 0x1f0, URZ ;  /* 0x000001f0181c7890 */ /* 0x000fe2000ff3e03f */
[----:B------:R-:W-:Y:S01]  /*15810*/  R2UR UR8, R14 ;  /* 0x000000000e0872ca */ /* 0x000fe200000e0000 */
[----:B------:R-:W-:Y:S01]  /*15820*/  UIADD3.X UR15, URZ, UR25, URZ, UP0, !UPT ;  /* 0x000000193f0f7290 */ /* 0x000fe200087fe43f */
[----:B------:R-:W-:Y:S01]  /*15830*/  R2UR UR11, R3 ;  /* 0x00000000030b72ca */ /* 0x000fe200000e0000 */
[----:B------:R-:W-:Y:S01]  /*15840*/  UIADD3.X UR29, URZ, UR25, URZ, UP1, !UPT ;  /* 0x000000193f1d7290 */ /* 0x000fe20008ffe43f */
[----:B------:R-:W-:Y:S01]  /*15850*/  R2UR UR10, R13 ;  /* 0x000000000d0a72ca */ /* 0x000fe200000e0000 */
[----:B------:R-:W-:Y:S01]  /*15860*/  UMOV UR16, 0x0 ;  /* 0x0000000000107882 */ /* 0x000fe20000000000 */
[----:B------:R-:W-:Y:S01]  /*15870*/  R2UR UR12, R9 ;  /* 0x00000000090c72ca */ /* 0x000fe200000e0000 */
[----:B------:R-:W-:Y:S01]  /*15880*/  UMOV UR17, 0x10000000 ;  /* 0x1000000000117882 */ /* 0x000fe20000000000 */
[----:B------:R-:W-:Y:S01]  /*15890*/  R2UR UR20, R2 ;  /* 0x00000000021472ca */ /* 0x000fe200000e0000 */
[----:B------:R-:W-:Y:S01]  /*158a0*/  VIADD R13, R13, 0x20 ;  /* 0x000000200d0d7836 */ /* 0x000fe20000000000 */
[----:B------:R-:W-:Y:S01]  /*158b0*/  ISETP.GT.AND P3, PT, R11, 0x1, PT ;  /* 0x000000010b00780c */ /* 0x000fe20003f64270 */
[----:B------:R-:W-:Y:S01]  /*158c0*/  UIADD3 UR7, UR7, 0x100, URZ ;  /* 0x0000010007077890 */ /* 0x000fe2000fffe03f */
[----:B------:R-:W-:Y:S01]  /*158d0*/  IADD3 R5, R5, 0x1, RZ ;  /* 0x0000000105057810 */ /* 0x000fe20007ffe0ff */
[----:B------:R-:W-:-:S03]  /*158e0*/  UIADD3 UR18, UR8, 0x28100, URZ ;  /* 0x0002810008127890 */ /* 0x000fc6000fffe03f */
[C---:B------:R-:W-:Y:S02]  /*158f0*/  ISETP.NE.AND P1, PT, R5.reuse, 0x5, PT ;  /* 0x000000050500780c */ /* 0x040fe40003f25270 */
[----:B------:R-:W-:Y:S02]  /*15900*/  UMOV UR8, UR7 ;  /* 0x0000000700087c82 */ /* 0x000fe40008000000 */
[----:B------:R0:W-:Y:S01]  /*15910*/  UTMALDG.3D [UR8], [UR14], desc[UR16] ;  /* 0x000010080e0075b4 */ /* 0x0001e20008011000 */
[----:B------:R-:W-:Y:S02]  /*15920*/  SEL R7, RZ, 0x1, P1 ;  /* 0x00000001ff077807 */ /* 0x000fe40000800000 */
[----:B------:R-:W-:Y:S02]  /*15930*/  SEL R5, R5, RZ, P1 ;  /* 0x000000ff05057207 */ /* 0x000fe40000800000 */
[----:B------:R-:W-:Y:S01]  /*15940*/  LOP3.LUT R4, R4, R7, RZ, 0x3c, !PT ;  /* 0x0000000704047212 */ /* 0x000fe200078e3cff */
[----:B0-----:R-:W-:Y:S01]  /*15950*/  UMOV UR8, UR18 ;  /* 0x0000001200087c82 */ /* 0x001fe20008000000 */
[----:B------:R-:W-:-:S02]  /*15960*/  UMOV UR11, UR20 ;  /* 0x00000014000b7c82 */ /* 0x000fc40008000000 */
[----:B------:R0:W-:Y:S02]  /*15970*/  UTMALDG.3D [UR8], [UR28], desc[UR16] ;  /* 0x000010081c0075b4 */ /* 0x0001e40008011000 */
[----:B0-----:R-:W-:Y:S05]  /*15980*/  @P3 BRA `(.L_x_547) ;  /* 0xfffffffc00443947 */ /* 0x001fea000383ffff */
.L_x_543:
[----:B------:R-:W-:Y:S05]  /*15990*/  BSYNC B1 ;  /* 0x0000000000017941 */ /* 0x000fea0003800000 */
.L_x_542:
[----:B------:R-:W2:Y:S01]  /*159a0*/  LDL.LU R14, [R1+0x100] ;  /* 0x00010000010e7983 */ /* 0x000ea20000300800 */
[----:B------:R-:W-:Y:S01]  /*159b0*/  LOP3.LUT P1, RZ, R8, 0xff, RZ, 0xc0, !PT ;  /* 0x000000ff08ff7812 */ /* 0x000fe2000782c0ff */
[----:B------:R-:W-:Y:S01]  /*159c0*/  VIADD R6, R6, UR19 ;  /* 0x0000001306067c36 */ /* 0x000fe20008000000 */
[----:B------:R-:W-:Y:S01]  /*159d0*/  ULDC.64 UR8, c[0x0][0x650] ;  /* 0x0001940000087ab9 */ /* 0x000fe20000000a00 */
[----:B------:R-:W3:Y:S01]  /*159e0*/  LDL.LU R12, [R1+0x104] ;  /* 0x00010400010c7983 */ /* 0x000ee20000300800 */
[----:B------:R-:W-:Y:S01]  /*159f0*/  UISETP.GE.U32.AND UP0, UPT, UR19, 0x5, UPT ;  /* 0x000000051300788c */ /* 0x000fe2000bf06070 */
[----:B------:R-:W-:Y:S01]  /*15a00*/  BSSY B1, `(.L_x_548) ;  /* 0x0000074000017945 */ /* 0x000fe20003800000 */
[----:B------:R-:W-:Y:S01]  /*15a10*/  IMAD.MOV.U32 R9, RZ, RZ, -0x1 ;  /* 0xffffffffff097424 */ /* 0x000fe200078e00ff */
[----:B------:R-:W-:Y:S02]  /*15a20*/  PRMT R4, RZ, 0x7610, R4 ;  /* 0x00007610ff047816 */ /* 0x000fe40000000004 */
[----:B------:R-:W-:-:S02]  /*15a30*/  PRMT R8, RZ, 0x7610, R8 ;  /* 0x00007610ff087816 */ /* 0x000fc40000000008 */
[----:B------:R-:W-:Y:S02]  /*15a40*/  PLOP3.LUT P3, PT, PT, PT, UP0, 0x80, 0x0 ;  /* 0x000000000000781c */ /* 0x000fe40003f6f008 */
[----:B------:R-:W0:Y:S01]  /*15a50*/  @P1 S2R R3, SR_CgaCtaId ;  /* 0x0000000000031919 */ /* 0x000e220000008800 */
[----:B------:R-:W-:-:S04]  /*15a60*/  @P1 MOV R2, 0x400 ;  /* 0x0000040000021802 */ /* 0x000fc80000000f00 */
[----:B0-----:R-:W-:-:S04]  /*15a70*/  @P1 LEA R2, R3, R2, 0x18 ;  /* 0x0000000203021211 */ /* 0x001fc800078ec0ff */
[----:B------:R0:W-:Y:S01]  /*15a80*/  @P1 SYNCS.ARRIVE.TRANS64.A1T0 RZ, [R2+URZ+0x68], RZ ;  /* 0x000068ff02ff19a7 */ /* 0x0001e2000810003f */
[----:B------:R-:W-:Y:S01]  /*15a90*/  ISETP.GT.U32.AND P1, PT, R6, 0x4, PT ;  /* 0x000000040600780c */ /* 0x000fe20003f24070 */
[----:B0-----:R-:W-:-:S05]  /*15aa0*/  IMAD.U32 R2, RZ, RZ, UR19 ;  /* 0x00000013ff027e24 */ /* 0x001fca000f8e00ff */
[----:B------:R-:W-:Y:S01]  /*15ab0*/  ISETP.LT.U32.AND P1, PT, R2, 0x5, P1 ;  /* 0x000000050200780c */ /* 0x000fe20000f21070 */
[----:B------:R-:W-:-:S04]  /*15ac0*/  IMAD.WIDE.U32 R2, R6, -0x33333333, RZ ;  /* 0xcccccccd06027825 */ /* 0x000fc800078e00ff */
[----:B------:R-:W-:Y:S01]  /*15ad0*/  IMAD.MOV.U32 R2, RZ, RZ, -0x1 ;  /* 0xffffffffff027424 */ /* 0x000fe200078e00ff */
[----:B------:R-:W-:Y:S02]  /*15ae0*/  SHF.R.U32.HI R5, RZ, 0x2, R3 ;  /* 0x00000002ff057819 */ /* 0x000fe40000011603 */
[----:B------:R-:W-:-:S03]  /*15af0*/  SEL R3, RZ, 0x1, !P1 ;  /* 0x00000001ff037807 */ /* 0x000fc60004800000 */
[----:B------:R-:W-:Y:S01]  /*15b00*/  IMAD R6, R5, -0x5, R6 ;  /* 0xfffffffb05067824 */ /* 0x000fe200078e0206 */
[----:B------:R-:W-:Y:S02]  /*15b10*/  LOP3.LUT R0, R0, R3, RZ, 0x3c, !PT ;  /* 0x0000000300007212 */ /* 0x000fe400078e3cff */
[----:B------:R-:W-:Y:S02]  /*15b20*/  MOV R3, 0xffffffff ;  /* 0xffffffff00037802 */ /* 0x000fe40000000f00 */
[----:B------:R-:W-:Y:S02]  /*15b30*/  @P3 LOP3.LUT R0, R0, 0x1, R5, 0x78, !PT ;  /* 0x0000000100003812 */ /* 0x000fe400078e7805 */
[----:B---3--:R-:W-:-:S04]  /*15b40*/  IADD3 R12, P1, R12, UR22, RZ ;  /* 0x000000160c0c7c10 */ /* 0x008fc8000ff3e0ff */
[----:B--2---:R-:W-:Y:S01]  /*15b50*/  IADD3.X R14, R14, UR13, RZ, P1, !PT ;  /* 0x0000000d0e0e7c10 */ /* 0x004fe20008ffe4ff */
[----:B------:R0:W-:Y:S01]  /*15b60*/  STL [R1+0x104], R12 ;  /* 0x0001040c01007387 */ /* 0x0001e20000100800 */
[----:B------:R-:W-:-:S03]  /*15b70*/  ISETP.GE.U32.AND P1, PT, R12, UR8, PT ;  /* 0x000000080c007c0c */ /* 0x000fc6000bf26070 */
[----:B------:R0:W-:Y:S01]  /*15b80*/  STL [R1+0x100], R14 ;  /* 0x0001000e01007387 */ /* 0x0001e20000100800 */
[----:B------:R-:W-:-:S13]  /*15b90*/  ISETP.GE.U32.AND.EX P1, PT, R14, UR9, PT, P1 ;  /* 0x000000090e007c0c */ /* 0x000fda000bf26110 */
[----:B0-----:R-:W-:Y:S05]  /*15ba0*/  @P1 BRA `(.L_x_549) ;  /* 0x0000000400641947 */ /* 0x001fea0003800000 */
[----:B------:R-:W0:Y:S01]  /*15bb0*/  S2R R7, SR_CTAID.X ;  /* 0x0000000000077919 */ /* 0x000e220000002500 */
[----:B------:R-:W-:Y:S01]  /*15bc0*/  ULDC UR7, c[0x0][0x150] ;  /* 0x0000540000077ab9 */ /* 0x000fe20000000800 */
[----:B------:R-:W1:Y:S01]  /*15bd0*/  LDC R4, c[0x0][0x144] ;  /* 0x00005100ff047b82 */ /* 0x000e620000000800 */
[----:B------:R-:W-:Y:S01]  /*15be0*/  UISETP.NE.AND UP0, UPT, UR46, URZ, UPT ;  /* 0x0000003f2e00728c */ /* 0x000fe2000bf05270 */
[----:B------:R-:W2:Y:S01]  /*15bf0*/  S2R R5, SR_CTAID.Y ;  /* 0x0000000000057919 */ /* 0x000ea20000002600 */
[----:B------:R-:W-:Y:S01]  /*15c00*/  ULDC.64 UR8, c[0x0][0x628] ;  /* 0x00018a0000087ab9 */ /* 0x000fe20000000a00 */
[----:B------:R-:W-:-:S03]  /*15c10*/  ULDC UR10, c[0x0][0x630] ;  /* 0x00018c00000a7ab9 */ /* 0x000fc60000000800 */
[----:B------:R-:W-:Y:S01]  /*15c20*/  PLOP3.LUT P1, PT, PT, PT, UP0, 0x80, 0x0 ;  /* 0x000000000000781c */ /* 0x000fe20003f2f008 */
[----:B------:R-:W3:Y:S01]  /*15c30*/  LDC R10, c[0x0][0x148] ;  /* 0x00005200ff0a7b82 */ /* 0x000ee20000000800 */
[----:B0-----:R-:W-:Y:S02]  /*15c40*/  I2FP.F32.U32 R2, R7 ;  /* 0x0000000700027245 */ /* 0x001fe40000201000 */
[----:B--2---:R-:W-:-:S03]  /*15c50*/  I2FP.F32.U32 R3, R5 ;  /* 0x0000000500037245 */ /* 0x004fc60000201000 */
[----:B------:R-:W-:Y:S01]  /*15c60*/  FMUL R2, R2, UR7 ;  /* 0x0000000702027c20 */ /* 0x000fe20008400000 */
[----:B------:R-:W-:Y:S02]  /*15c70*/  ULDC UR7, c[0x0][0x154] ;  /* 0x0000550000077ab9 */ /* 0x000fe40000000800 */
[----:B------:R-:W-:-:S03]  /*15c80*/  FMUL R9, R3, UR7 ;  /* 0x0000000703097c20 */ /* 0x000fc60008400000 */
[----:B------:R-:W0:Y:S08]  /*15c90*/  F2I.U32.TRUNC.NTZ R2, R2 ;  /* 0x0000000200027305 */ /* 0x000e30000020f000 */
[----:B------:R-:W2:Y:S01]  /*15ca0*/  F2I.U32.TRUNC.NTZ R9, R9 ;  /* 0x0000000900097305 */ /* 0x000ea2000020f000 */
[----:B0-----:R-:W-:Y:S01]  /*15cb0*/  IMAD.MOV R3, RZ, RZ, -R2 ;  /* 0x000000ffff037224 */ /* 0x001fe200078e0a02 */
[----:B------:R-:W-:-:S03]  /*15cc0*/  MOV R2, R12 ;  /* 0x0000000c00027202 */ /* 0x000fc60000000f00 */
[----:B-1----:R-:W-:Y:S02]  /*15cd0*/  IMAD R7, R4, R3, R7 ;  /* 0x0000000304077224 */ /* 0x002fe400078e0207 */
[----:B--2---:R-:W-:-:S04]  /*15ce0*/  IMAD.MOV R3, RZ, RZ, -R9 ;  /* 0x000000ffff037224 */ /* 0x004fc800078e0a09 */
[----:B---3--:R-:W-:Y:S01]  /*15cf0*/  @P1 IMAD R7, R10, R3, R5 ;  /* 0x000000030a071224 */ /* 0x008fe200078e0205 */
[----:B------:R-:W-:Y:S01]  /*15d00*/  ISETP.NE.U32.AND P1, PT, RZ, UR8, PT ;  /* 0x00000008ff007c0c */ /* 0x000fe2000bf25070 */
[----:B------:R-:W-:-:S03]  /*15d10*/  IMAD.MOV.U32 R3, RZ, RZ, R14 ;  /* 0x000000ffff037224 */ /* 0x000fc600078e000e */
[----:B------:R-:W-:-:S13]  /*15d20*/  ISETP.NE.AND.EX P1, PT, RZ, UR9, PT, P1 ;  /* 0x00000009ff007c0c */ /* 0x000fda000bf25310 */
[----:B------:R-:W-:Y:S05]  /*15d30*/  @!P1 BRA `(.L_x_550) ;  /* 0x0000000000289947 */ /* 0x000fea0003800000 */
[----:B------:R-:W-:Y:S02]  /*15d40*/  ULDC UR7, c[0x0][0x634] ;  /* 0x00018d0000077ab9 */ /* 0x000fe40000000800 */
[----:B------:R-:W-:-:S05]  /*15d50*/  IADD3 R3, P1, R12, UR7, RZ ;  /* 0x000000070c037c10 */ /* 0x000fca000ff3e0ff */
[----:B------:R-:W-:-:S04]  /*15d60*/  IMAD.X R9, RZ, RZ, R14, P1 ;  /* 0x000000ffff097224 */ /* 0x000fc800008e060e */
[----:B------:R-:W-:-:S04]  /*15d70*/  IMAD.WIDE.U32 R4, R9, UR8, RZ ;  /* 0x0000000809047c25 */ /* 0x000fc8000f8e00ff */
[----:B------:R-:W-:-:S04]  /*15d80*/  IMAD.WIDE.U32 R4, P1, R3, UR9, R4 ;  /* 0x0000000903047c25 */ /* 0x000fc8000f820004 */
[----:B------:R-:W-:-:S04]  /*15d90*/  IMAD.WIDE.U32 R2, R3, UR8, RZ ;  /* 0x0000000803027c25 */ /* 0x000fc8000f8e00ff */
[----:B------:R-:W-:Y:S01]  /*15da0*/  IMAD.MOV.U32 R2, RZ, RZ, R5 ;  /* 0x000000ffff027224 */ /* 0x000fe200078e0005 */
[----:B------:R-:W-:Y:S01]  /*15db0*/  IADD3 RZ, P3, R3, R4, RZ ;  /* 0x0000000403ff7210 */ /* 0x000fe20007f7e0ff */
[----:B------:R-:W-:-:S04]  /*15dc0*/  IMAD.X R3, RZ, RZ, RZ, P1 ;  /* 0x000000ffff037224 */ /* 0x000fc800008e06ff */
[----:B------:R-:W-:-:S08]  /*15dd0*/  IMAD.WIDE.U32.X R2, R9, UR9, R2, P3 ;  /* 0x0000000909027c25 */ /* 0x000fd000098e0402 */
.L_x_550:
[--C-:B------:R-:W-:Y:S01]  /*15de0*/  SHF.R.U64 R9, R2, UR10, R3.reuse ;  /* 0x0000000a02097c19 */ /* 0x100fe20008001203 */
[----:B------:R-:W-:Y:S01]  /*15df0*/  ULDC.64 UR8, c[0x0][0x620] ;  /* 0x0001880000087ab9 */ /* 0x000fe20000000a00 */
[----:B------:R-:W-:Y:S01]  /*15e00*/  SHF.R.U32.HI R2, RZ, UR10, R3 ;  /* 0x0000000aff027c19 */ /* 0x000fe20008011603 */
[----:B------:R-:W-:Y:S01]  /*15e10*/  IMAD.MOV.U32 R3, RZ, RZ, R14 ;  /* 0x000000ffff037224 */ /* 0x000fe200078e000e */
[----:B------:R-:W-:Y:S01]  /*15e20*/  IADD3 R11, P1, RZ, -R9, RZ ;  /* 0x80000009ff0b7210 */ /* 0x000fe20007f3e0ff */
[----:B------:R-:W-:-:S03]  /*15e30*/  ULDC UR7, c[0x0][0x618] ;  /* 0x0001860000077ab9 */ /* 0x000fc60000000800 */
[----:B------:R-:W-:-:S05]  /*15e40*/  IADD3.X R2, RZ, ~R2, RZ, P1, !PT ;  /* 0x80000002ff027210 */ /* 0x000fca0000ffe4ff */
[----:B------:R-:W-:-:S04]  /*15e50*/  IMAD R2, R2, UR8, RZ ;  /* 0x0000000802027c24 */ /* 0x000fc8000f8e02ff */
[----:B------:R-:W-:Y:S02]  /*15e60*/  IMAD R5, R11, UR9, R2 ;  /* 0x000000090b057c24 */ /* 0x000fe4000f8e0202 */
[----:B------:R-:W-:-:S04]  /*15e70*/  IMAD.MOV.U32 R2, RZ, RZ, R12 ;  /* 0x000000ffff027224 */ /* 0x000fc800078e000c */
[----:B------:R-:W-:Y:S01]  /*15e80*/  IMAD.WIDE.U32 R2, R11, UR8, R2 ;  /* 0x000000080b027c25 */ /* 0x000fe2000f8e0002 */
[----:B------:R-:W-:Y:S02]  /*15e90*/  ULDC.64 UR8, c[0x0][0x640] ;  /* 0x0001900000087ab9 */ /* 0x000fe40000000a00 */
[----:B------:R-:W-:Y:S01]  /*15ea0*/  ISETP.NE.U32.AND P1, PT, RZ, UR8, PT ;  /* 0x00000008ff007c0c */ /* 0x000fe2000bf25070 */
[----:B------:R-:W-:-:S03]  /*15eb0*/  IMAD.IADD R3, R3, 0x1, R5 ;  /* 0x0000000103037824 */ /* 0x000fc600078e0205 */
[----:B------:R-:W-:Y:S02]  /*15ec0*/  ISETP.NE.AND.EX P1, PT, RZ, UR9, PT, P1 ;  /* 0x00000009ff007c0c */ /* 0x000fe4000bf25310 */
[--C-:B------:R-:W-:Y:S02]  /*15ed0*/  SHF.R.U64 R10, R2, UR7, R3.reuse ;  /* 0x00000007020a7c19 */ /* 0x100fe40008001203 */
[----:B------:R-:W-:Y:S01]  /*15ee0*/  SHF.R.U32.HI R3, RZ, UR7, R3 ;  /* 0x00000007ff037c19 */ /* 0x000fe20008011603 */
[----:B------:R-:W-:-:S03]  /*15ef0*/  ULDC UR7, c[0x0][0x608] ;  /* 0x0001820000077ab9 */ /* 0x000fc60000000800 */
[--C-:B------:R-:W-:Y:S02]  /*15f00*/  SHF.R.U64 R12, R10, UR7, R3.reuse ;  /* 0x000000070a0c7c19 */ /* 0x100fe40008001203 */
[----:B------:R-:W-:Y:S01]  /*15f10*/  SHF.R.U32.HI R3, RZ, UR7, R3 ;  /* 0x00000007ff037c19 */ /* 0x000fe20008011603 */
[----:B------:R-:W-:-:S03]  /*15f20*/  ULDC UR7, c[0x0][0x658] ;  /* 0x0001960000077ab9 */ /* 0x000fc60000000800 */
[--C-:B------:R-:W-:Y:S02]  /*15f30*/  SHF.R.U64 R11, R12, UR7, R3.reuse ;  /* 0x000000070c0b7c19 */ /* 0x100fe40008001203 */
[----:B------:R-:W-:-:S03]  /*15f40*/  SHF.R.U32.HI R13, RZ, UR7, R3 ;  /* 0x00000007ff0d7c19 */ /* 0x000fc60008011603 */
[----:B------:R-:W-:Y:S01]  /*15f50*/  IMAD.MOV.U32 R2, RZ, RZ, R11 ;  /* 0x000000ffff027224 */ /* 0x000fe200078e000b */
[----:B------:R-:W-:Y:S01]  /*15f60*/  MOV R3, R13 ;  /* 0x0000000d00037202 */ /* 0x000fe20000000f00 */
[----:B------:R-:W-:Y:S06]  /*15f70*/  @!P1 BRA `(.L_x_551) ;  /* 0x0000000000289947 */ /* 0x000fec0003800000 */
        /* <DEDUP_REMOVED lines=10> */
.L_x_551:
[----:B------:R-:W-:Y:S01]  /*16020*/  ULDC UR7, c[0x0][0x648] ;  /* 0x0001920000077ab9 */ /* 0x000fe20000000800 */
[----:B------:R-:W-:Y:S01]  /*16030*/  LOP3.LUT R12, R12, UR6, RZ, 0xc0, !PT ;  /* 0x000000060c0c7c12 */ /* 0x000fe2000f8ec0ff */
[----:B------:R-:W-:Y:S01]  /*16040*/  UISETP.NE.AND UP0, UPT, UR46, URZ, UPT ;  /* 0x0000003f2e00728c */ /* 0x000fe2000bf05270 */
[----:B------:R-:W-:Y:S01]  /*16050*/  SHF.R.U64 R3, R2, UR7, R3 ;  /* 0x0000000702037c19 */ /* 0x000fe20008001203 */
[----:B------:R-:W-:Y:S01]  /*16060*/  ULDC UR7, c[0x0][0x638] ;  /* 0x00018e0000077ab9 */ /* 0x000fe20000000800 */
[----:B------:R-:W-:-:S03]  /*16070*/  LOP3.LUT R4, R10, UR4, RZ, 0xc0, !PT ;  /* 0x000000040a047c12 */ /* 0x000fc6000f8ec0ff */
[----:B------:R-:W-:Y:S01]  /*16080*/  IMAD.MOV R2, RZ, RZ, -R3 ;  /* 0x000000ffff027224 */ /* 0x000fe200078e0a03 */
[----:B------:R-:W-:Y:S01]  /*16090*/  PLOP3.LUT P1, PT, PT, PT, UP0, 0x40, 0x0 ;  /* 0x000000000000781c */ /* 0x000fe20003f2e808 */
[----:B------:R-:W-:Y:S01]  /*160a0*/  IMAD R12, R3, UR5, R12 ;  /* 0x00000005030c7c24 */ /* 0x000fe2000f8e020c */
[----:B------:R-:W-:Y:S01]  /*160b0*/  PLOP3.LUT P3, PT, PT, PT, UP0, 0x40, 0x0 ;  /* 0x000000000000781c */ /* 0x000fe20003f6e808 */
[----:B------:R-:W-:Y:S01]  /*160c0*/  IMAD R11, R2, UR7, R11 ;  /* 0x00000007020b7c24 */ /* 0x000fe2000f8e020b */
[----:B------:R-:W-:Y:S02]  /*160d0*/  ULDC UR7, c[0x0][0x610] ;  /* 0x0001840000077ab9 */ /* 0x000fe40000000800 */
[----:B------:R-:W-:Y:S01]  /*160e0*/  IMAD R7, R12, UR7, R7 ;  /* 0x000000070c077c24 */ /* 0x000fe2000f8e0207 */
[----:B------:R-:W-:Y:S02]  /*160f0*/  ULDC UR7, c[0x0][0x600] ;  /* 0x0001800000077ab9 */ /* 0x000fe40000000800 */
[----:B------:R-:W-:-:S05]  /*16100*/  IMAD R4, R11, UR7, R4 ;  /* 0x000000070b047c24 */ /* 0x000fca000f8e0204 */
[----:B------:R-:W-:Y:S02]  /*16110*/  SEL R2, R4, R7, P1 ;  /* 0x0000000704027207 */ /* 0x000fe40000800000 */
[----:B------:R-:W-:Y:S02]  /*16120*/  SEL R3, R7, R4, P3 ;  /* 0x0000000407037207 */ /* 0x000fe40001800000 */
[----:B------:R-:W-:-:S07]  /*16130*/  MOV R4, 0x1 ;  /* 0x0000000100047802 */ /* 0x000fce0000000f00 */
.L_x_549:
[----:B------:R-:W-:Y:S05]  /*16140*/  BSYNC B1 ;  /* 0x0000000000017941 */ /* 0x000fea0003800000 */
.L_x_548:
[----:B------:R-:W-:-:S13]  /*16150*/  LOP3.LUT P1, RZ, R4, 0xff, RZ, 0xc0, !PT ;  /* 0x000000ff04ff7812 */ /* 0x000fda000782c0ff */
[----:B------:R-:W-:Y:S05]  /*16160*/  @P1 BRA `(.L_x_552) ;  /* 0xfffffff400181947 */ /* 0x000fea000383ffff */
[----:B------:R-:W-:Y:S05]  /*16170*/  BSYNC B0 ;  /* 0x0000000000007941 */ /* 0x000fea0003800000 */
.L_x_540:
[----:B------:R-:W-:-:S03]  /*16180*/  UMOV UR7, 0xffffffff ;  /* 0xffffffff00077882 */ /* 0x000fc60000000000 */
[----:B------:R-:W-:Y:S05]  /*16190*/  BRA.DIV UR7, `(.L_x_553) ;  /* 0x0000000607407947 */ /* 0x000fea000b800000 */
[----:B------:R-:W-:-:S13]  /*161a0*/  ELECT P6, URZ, PT ;  /* 0x00000000003f782f */ /* 0x000fda00038c0000 */
.L_x_568:
[----:B------:R-:W-:Y:S04]  /*161b0*/  BSSY B0, `(.L_x_554) ;  /* 0x0000035000007945 */ /* 0x000fe80003800000 */
[----:B------:R-:W-:Y:S05]  /*161c0*/  @!P6 BRA `(.L_x_555) ;  /* 0x0000000000cce947 */ /* 0x000fea0003800000 */
[----:B------:R-:W-:-:S04]  /*161d0*/  ULOP3.LUT UR7, UR40, 0x2, URZ, 0xfc, !UPT ;  /* 0x0000000228077892 */ /* 0x000fc8000f8efc3f */
[----:B------:R-:W-:-:S06]  /*161e0*/  UISETP.NE.AND UP0, UPT, UR7, 0x3, UPT ;  /* 0x000000030700788c */ /* 0x000fcc000bf05270 */
[----:B------:R-:W-:-:S13]  /*161f0*/  PLOP3.LUT P0, PT, PT, PT, UP0, 0x80, 0x0 ;  /* 0x000000000000781c */ /* 0x000fda0003f0f008 */
[----:B------:R-:W-:Y:S05]  /*16200*/  @!P0 BRA `(.L_x_556) ;  /* 0x0000000000048947 */ /* 0x000fea0003800000 */
[----:B------:R-:W-:Y:S01]  /*16210*/  BPT.TRAP 0x1 ;  /* 0x000000040000795c */ /* 0x000fe20000300000 */
.L_x_556:
[----:B------:R-:W0:Y:S01]  /*16220*/  S2R R3, SR_CgaCtaId ;  /* 0x0000000000037919 */ /* 0x000e220000008800 */
[----:B------:R-:W-:-:S04]  /*16230*/  MOV R2, 0x400 ;  /* 0x0000040000027802 */ /* 0x000fc80000000f00 */
[----:B0-----:R-:W-:Y:S02]  /*16240*/  LEA R3, R3, R2, 0x18 ;  /* 0x0000000203037211 */ /* 0x001fe400078ec0ff */
[----:B------:R-:W-:-:S03]  /*16250*/  SHF.L.U32 R2, R0, 0x1f, RZ ;  /* 0x0000001f00027819 */ /* 0x000fc600000006ff */
[----:B------:R-:W-:-:S04]  /*16260*/  VIADD R3, R3, 0x28 ;  /* 0x0000002803037836 */ /* 0x000fc80000000000 */
[----:B------:R-:W-:-:S04]  /*16270*/  IMAD R5, R6, 0x8, R3 ;  /* 0x0000000806057824 */ /* 0x000fc800078e0203 */
[----:B------:R-:W0:Y:S02]  /*16280*/  SYNCS.PHASECHK.TRANS64.TRYWAIT P0, [R5+URZ], R2 ;  /* 0x00000002050075a7 */ /* 0x000e24000800017f */
[----:B0-----:R-:W-:Y:S05]  /*16290*/  @!P0 BRA `(.L_x_557) ;  /* 0x0000000400208947 */ /* 0x001fea0003800000 */
.L_x_569:
[----:B------:R-:W-:-:S05]  /*162a0*/  VIADD R6, R6, 0x1 ;  /* 0x0000000106067836 */ /* 0x000fca0000000000 */
[----:B------:R-:W-:-:S04]  /*162b0*/  ISETP.NE.AND P0, PT, R6, 0x5, PT ;  /* 0x000000050600780c */ /* 0x000fc80003f05270 */
[----:B0-----:R-:W-:Y:S02]  /*162c0*/  SEL R5, RZ, 0x1, P0 ;  /* 0x00000001ff057807 */ /* 0x001fe40000000000 */
[----:B------:R-:W-:Y:S02]  /*162d0*/  SEL R6, R6, RZ, P0 ;  /* 0x000000ff06067207 */ /* 0x000fe40000000000 */
[----:B------:R-:W-:-:S03]  /*162e0*/  LOP3.LUT R5, R0, R5, RZ, 0x3c, !PT ;  /* 0x0000000500057212 */ /* 0x000fc600078e3cff */
[----:B------:R-:W-:Y:S01]  /*162f0*/  IMAD R7, R6, 0x8, R3 ;  /* 0x0000000806077824 */ /* 0x000fe200078e0203 */
[----:B------:R-:W-:-:S04]  /*16300*/  SHF.L.U32 R0, R5, 0x1f, RZ ;  /* 0x0000001f05007819 */ /* 0x000fc800000006ff */
[----:B------:R-:W0:Y:S02]  /*16310*/  SYNCS.PHASECHK.TRANS64.TRYWAIT P0, [R7+URZ], R0 ;  /* 0x00000000070075a7 */ /* 0x000e24000800017f */
[----:B0-----:R-:W-:Y:S05]  /*16320*/  @!P0 BRA `(.L_x_558) ;  /* 0x0000000400108947 */ /* 0x001fea0003800000 */
.L_x_570:
[----:B0-----:R-:W-:-:S04]  /*16330*/  IADD3 R0, R6, 0x1, RZ ;  /* 0x0000000106007810 */ /* 0x001fc80007ffe0ff */
[----:B------:R-:W-:-:S04]  /*16340*/  ISETP.NE.AND P0, PT, R0, 0x5, PT ;  /* 0x000000050000780c */ /* 0x000fc80003f05270 */
[----:B------:R-:W-:Y:S02]  /*16350*/  SEL R2, RZ, 0x1, P0 ;  /* 0x00000001ff027807 */ /* 0x000fe40000000000 */
[----:B------:R-:W-:Y:S02]  /*16360*/  SEL R4, R0, RZ, P0 ;  /* 0x000000ff00047207 */ /* 0x000fe40000000000 */
[----:B------:R-:W-:-:S03]  /*16370*/  LOP3.LUT R5, R5, R2, RZ, 0x3c, !PT ;  /* 0x0000000205057212 */ /* 0x000fc600078e3cff */
[----:B------:R-:W-:Y:S01]  /*16380*/  IMAD R7, R4, 0x8, R3 ;  /* 0x0000000804077824 */ /* 0x000fe200078e0203 */
[----:B------:R-:W-:-:S04]  /*16390*/  SHF.L.U32 R0, R5, 0x1f, RZ ;  /* 0x0000001f05007819 */ /* 0x000fc800000006ff */
[----:B------:R-:W0:Y:S02]  /*163a0*/  SYNCS.PHASECHK.TRANS64.TRYWAIT P0, [R7+URZ], R0 ;  /* 0x00000000070075a7 */ /* 0x000e24000800017f */
[----:B0-----:R-:W-:Y:S05]  /*163b0*/  @!P0 BRA `(.L_x_559) ;  /* 0x0000000400008947 */ /* 0x001fea0003800000 */
.L_x_571:
[----:B0-----:R-:W-:-:S05]  /*163c0*/  VIADD R0, R4, 0x1 ;  /* 0x0000000104007836 */ /* 0x001fca0000000000 */
        /* <DEDUP_REMOVED lines=8> */
.L_x_572:
[----:B0-----:R-:W-:-:S05]  /*16450*/  VIADD R0, R4, 0x1 ;  /* 0x0000000104007836 */ /* 0x001fca0000000000 */
[----:B------:R-:W-:-:S04]  /*16460*/  ISETP.NE.AND P0, PT, R0, 0x5, PT ;  /* 0x000000050000780c */ /* 0x000fc80003f05270 */
[----:B------:R-:W-:Y:S02]  /*16470*/  SEL R2, RZ, 0x1, P0 ;  /* 0x00000001ff027807 */ /* 0x000fe40000000000 */
[----:B------:R-:W-:Y:S02]  /*16480*/  SEL R0, R0, RZ, P0 ;  /* 0x000000ff00007207 */ /* 0x000fe40000000000 */
[----:B------:R-:W-:Y:S02]  /*16490*/  LOP3.LUT R2, R5, R2, RZ, 0x3c, !PT ;  /* 0x0000000205027212 */ /* 0x000fe400078e3cff */
[----:B------:R-:W-:Y:S02]  /*164a0*/  LEA R3, R0, R3, 0x3 ;  /* 0x0000000300037211 */ /* 0x000fe400078e18ff */
[----:B------:R-:W-:-:S07]  /*164b0*/  SHF.L.U32 R0, R2, 0x1f, RZ ;  /* 0x0000001f02007819 */ /* 0x000fce00000006ff */
.L_x_561:
[----:B0-----:R0:W1:Y:S02]  /*164c0*/  SYNCS.PHASECHK.TRANS64.TRYWAIT P0, [R3+URZ], R0 ;  /* 0x00000000030075a7 */ /* 0x001064000800017f */
[----:B-1----:R-:W-:Y:S05]  /*164d0*/  @!P0 NANOSLEEP.SYNCS 0x989680 ;  /* 0x009896800000895d */ /* 0x002fea0003900000 */
[----:B------:R-:W1:Y:S02]  /*164e0*/  @!P0 SYNCS.PHASECHK.TRANS64 P0, [R3+URZ], R0 ;  /* 0x00000000030085a7 */ /* 0x000e64000800007f */
[----:B-1----:R-:W-:Y:S05]  /*164f0*/  @!P0 BRA `(.L_x_561) ;  /* 0xfffffffc00f08947 */ /* 0x002fea000383ffff */
.L_x_555:
[----:B------:R-:W-:Y:S05]  /*16500*/  BSYNC B0 ;  /* 0x0000000000007941 */ /* 0x000fea0003800000 */
.L_x_554:
[----:B------:R-:W-:Y:S05]  /*16510*/  EXIT ;  /* 0x000000000000794d */ /* 0x000fea0003800000 */
.L_x_17:
[----:B-1----:R1:W4:Y:S02]  /*16520*/  SYNCS.PHASECHK.TRANS64.TRYWAIT P1, [R3+URZ], R0 ;  /* 0x00000000030075a7 */ /* 0x002324000802017f */
[----:B----4-:R-:W-:Y:S05]  /*16530*/  @!P1 NANOSLEEP.SYNCS 0x989680 ;  /* 0x009896800000995d */ /* 0x010fea0003900000 */
[----:B------:R-:W4:Y:S02]  /*16540*/  @!P1 SYNCS.PHASECHK.TRANS64 P1, [R3+URZ], R0 ;  /* 0x00000000030095a7 */ /* 0x000f24000802007f */
[----:B----4-:R-:W-:Y:S05]  /*16550*/  @!P1 BRA `(.L_x_17) ;  /* 0xfffffffc00f09947 */ /* 0x010fea000383ffff */
[----:B------:R-:W-:Y:S05]  /*16560*/  BRA `(.L_x_16) ;  /* 0xfffffeac00b47947 */ /* 0x000fea000383ffff */
.L_x_22:
[----:B-1----:R-:W-:-:S04]  /*16570*/  IMAD.U32 R6, RZ, RZ, UR8 ;  /* 0x00000008ff067e24 */ /* 0x002fc8000f8e00ff */
[----:B------:R1:W2:Y:S03]  /*16580*/  SYNCS.PHASECHK.TRANS64.TRYWAIT P1, [R6+URZ], R4 ;  /* 0x00000004060075a7 */ /* 0x0002a6000802017f */
[----:B--2---:R-:W-:Y:S05]  /*16590*/  @!P1 NANOSLEEP.SYNCS 0x989680 ;  /* 0x009896800000995d */ /* 0x004fea0003900000 */
[----:B------:R-:W2:Y:S02]  /*165a0*/  @!P1 SYNCS.PHASECHK.TRANS64 P1, [R6+URZ], R4 ;  /* 0x00000004060095a7 */ /* 0x000ea4000802007f */
[----:B--2---:R-:W-:Y:S05]  /*165b0*/  @!P1 BRA `(.L_x_22) ;  /* 0xfffffffc00ec9947 */ /* 0x004fea000383ffff */
[----:B------:R-:W-:Y:S05]  /*165c0*/  BRA `(.L_x_21) ;  /* 0xfffffebc00fc7947 */ /* 0x000fea000383ffff */
.L_x_541:
[----:B------:R-:W-:Y:S01]  /*165d0*/  BSSY B1, `(.L_x_562) ;  /* 0x0000006000017945 */ /* 0x000fe20003800000 */
[----:B------:R-:W-:-:S07]  /*165e0*/  IMAD.MOV.U32 R15, RZ, RZ, -0x1 ;  /* 0xffffffffff0f7424 */ /* 0x000fce00078e00ff */
[----:B------:R-:W-:Y:S05]  /*165f0*/  WARPSYNC.COLLECTIVE R15, `(.L_x_563) ;  /* 0x000000000f0c7348 */ /* 0x000fea0003c00000 */
[----:B------:R-:W-:Y:S02]  /*16600*/  ELECT P6, UR62, PT ;  /* 0x00000000003e782f */ /* 0x000fe400038c0000 */
[----:B------:R-:W-:Y:S01]  /*16610*/  MOV R14, UR62 ;  /* 0x0000003e000e7c02 */ /* 0x000fe20008000f00 */
[----:B------:R-:W-:Y:S10]  /*16620*/  ENDCOLLECTIVE ;  /* 0x000000000000791b */ /* 0x000ff40003800000 */
.L_x_563:
[----:B------:R-:W-:Y:S05]  /*16630*/  BSYNC B1 ;  /* 0x0000000000017941 */ /* 0x000fea0003800000 */
.L_x_562:
[----:B------:R-:W-:Y:S05]  /*16640*/  BRA `(.L_x_564) ;  /* 0xffffffec00ec7947 */ /* 0x000fea000383ffff */
.L_x_544:
[----:B-1----:R1:W2:Y:S02]  /*16650*/  SYNCS.PHASECHK.TRANS64.TRYWAIT P1, [R12+URZ+0x28], R7 ;  /* 0x000028070c0075a7 */ /* 0x0022a4000802017f */
[----:B--2---:R-:W-:Y:S05]  /*16660*/  @!P1 NANOSLEEP.SYNCS 0x989680 ;  /* 0x009896800000995d */ /* 0x004fea0003900000 */
[----:B------:R-:W2:Y:S02]  /*16670*/  @!P1 SYNCS.PHASECHK.TRANS64 P1, [R12+URZ+0x28], R7 ;  /* 0x000028070c0095a7 */ /* 0x000ea4000802007f */
[----:B--2---:R-:W-:Y:S05]  /*16680*/  @!P1 BRA `(.L_x_544) ;  /* 0xfffffffc00f09947 */ /* 0x004fea000383ffff */
[----:B------:R-:W-:Y:S05]  /*16690*/  BRA `(.L_x_565) ;  /* 0xfffffff000207947 */ /* 0x000fea000383ffff */
.L_x_553:
[----:B------:R-:W-:Y:S01]  /*166a0*/  BSSY B0, `(.L_x_566) ;  /* 0x0000006000007945 */ /* 0x000fe20003800000 */
[----:B------:R-:W-:-:S07]  /*166b0*/  IMAD.MOV.U32 R15, RZ, RZ, -0x1 ;  /* 0xffffffffff0f7424 */ /* 0x000fce00078e00ff */
[----:B------:R-:W-:Y:S05]  /*166c0*/  WARPSYNC.COLLECTIVE R15, `(.L_x_567) ;  /* 0x000000000f0c7348 */ /* 0x000fea0003c00000 */
[----:B------:R-:W-:Y:S02]  /*166d0*/  ELECT P6, UR62, PT ;  /* 0x00000000003e782f */ /* 0x000fe400038c0000 */
[----:B------:R-:W-:Y:S01]  /*166e0*/  MOV R14, UR62 ;  /* 0x0000003e000e7c02 */ /* 0x000fe20008000f00 */
[----:B------:R-:W-:Y:S10]  /*166f0*/  ENDCOLLECTIVE ;  /* 0x000000000000791b */ /* 0x000ff40003800000 */
.L_x_567:
[----:B------:R-:W-:Y:S05]  /*16700*/  BSYNC B0 ;  /* 0x0000000000007941 */ /* 0x000fea0003800000 */
.L_x_566:
[----:B------:R-:W-:Y:S05]  /*16710*/  BRA `(.L_x_568) ;  /* 0xfffffff800a47947 */ /* 0x000fea000383ffff */
.L_x_557:
[----:B0-----:R0:W1:Y:S02]  /*16720*/  SYNCS.PHASECHK.TRANS64.TRYWAIT P0, [R5+URZ], R2 ;  /* 0x00000002050075a7 */ /* 0x001064000800017f */
[----:B-1----:R-:W-:Y:S05]  /*16730*/  @!P0 NANOSLEEP.SYNCS 0x989680 ;  /* 0x009896800000895d */ /* 0x002fea0003900000 */
[----:B------:R-:W1:Y:S02]  /*16740*/  @!P0 SYNCS.PHASECHK.TRANS64 P0, [R5+URZ], R2 ;  /* 0x00000002050085a7 */ /* 0x000e64000800007f */
[----:B-1----:R-:W-:Y:S05]  /*16750*/  @!P0 BRA `(.L_x_557) ;  /* 0xfffffffc00f08947 */ /* 0x002fea000383ffff */
[----:B------:R-:W-:Y:S05]  /*16760*/  BRA `(.L_x_569) ;  /* 0xfffffff800cc7947 */ /* 0x000fea000383ffff */
.L_x_558:
[----:B0-----:R0:W1:Y:S02]  /*16770*/  SYNCS.PHASECHK.TRANS64.TRYWAIT P0, [R7+URZ], R0 ;  /* 0x00000000070075a7 */ /* 0x001064000800017f */
[----:B-1----:R-:W-:Y:S05]  /*16780*/  @!P0 NANOSLEEP.SYNCS 0x989680 ;  /* 0x009896800000895d */ /* 0x002fea0003900000 */
[----:B------:R-:W1:Y:S02]  /*16790*/  @!P0 SYNCS.PHASECHK.TRANS64 P0, [R7+URZ], R0 ;  /* 0x00000000070085a7 */ /* 0x000e64000800007f */
[----:B-1----:R-:W-:Y:S05]  /*167a0*/  @!P0 BRA `(.L_x_558) ;  /* 0xfffffffc00f08947 */ /* 0x002fea000383ffff */
[----:B------:R-:W-:Y:S05]  /*167b0*/  BRA `(.L_x_570) ;  /* 0xfffffff800dc7947 */ /* 0x000fea000383ffff */
.L_x_559:
[----:B0-----:R0:W1:Y:S02]  /*167c0*/  SYNCS.PHASECHK.TRANS64.TRYWAIT P0, [R7+URZ], R0 ;  /* 0x00000000070075a7 */ /* 0x001064000800017f */
[----:B-1----:R-:W-:Y:S05]  /*167d0*/  @!P0 NANOSLEEP.SYNCS 0x989680 ;  /* 0x009896800000895d */ /* 0x002fea0003900000 */
[----:B------:R-:W1:Y:S02]  /*167e0*/  @!P0 SYNCS.PHASECHK.TRANS64 P0, [R7+URZ], R0 ;  /* 0x00000000070085a7 */ /* 0x000e64000800007f */
[----:B-1----:R-:W-:Y:S05]  /*167f0*/  @!P0 BRA `(.L_x_559) ;  /* 0xfffffffc00f08947 */ /* 0x002fea000383ffff */
[----:B------:R-:W-:Y:S05]  /*16800*/  BRA `(.L_x_571) ;  /* 0xfffffff800ec7947 */ /* 0x000fea000383ffff */
.L_x_560:
[----:B0-----:R0:W1:Y:S02]  /*16810*/  SYNCS.PHASECHK.TRANS64.TRYWAIT P0, [R7+URZ], R0 ;  /* 0x00000000070075a7 */ /* 0x001064000800017f */
[----:B-1----:R-:W-:Y:S05]  /*16820*/  @!P0 NANOSLEEP.SYNCS 0x989680 ;  /* 0x009896800000895d */ /* 0x002fea0003900000 */
[----:B------:R-:W1:Y:S02]  /*16830*/  @!P0 SYNCS.PHASECHK.TRANS64 P0, [R7+URZ], R0 ;  /* 0x00000000070085a7 */ /* 0x000e64000800007f */
[----:B-1----:R-:W-:Y:S05]  /*16840*/  @!P0 BRA `(.L_x_560) ;  /* 0xfffffffc00f08947 */ /* 0x002fea000383ffff */
[----:B------:R-:W-:Y:S05]  /*16850*/  BRA `(.L_x_572) ;  /* 0xfffffff800fc7947 */ /* 0x000fea000383ffff */
.L_x_573:
[----:B------:R-:W-:-:S00]  /*16860*/  BRA `(.L_x_573) ;  /* 0xfffffffc00fc7947 */ /* 0x000fc0000383ffff */
[----:B------:R-:W-:-:S00]  /*16870*/  NOP ;  /* 0x0000000000007918 */ /* 0x000fc00000000000 */
        /* <DEDUP_REMOVED lines=8> */
.L_x_574:


//--------------------- .nv.global.init           --------------------------
	.section	.nv.global.init,"aw",@progbits
.nv.global.init:
	.type		$str$22,@object
	.size		$str$22,($str$23 - $str$22)
$str$22:
        /*0000*/ 	.byte	0x6b, 0x5f, 0x74, 0x69, 0x6c, 0x65, 0x5f, 0x63, 0x6f, 0x75, 0x6e, 0x74, 0x20, 0x3e, 0x3d, 0x20
        /*0010*/ 	.byte	0x31, 0x00
	.type		$str$23,@object
	.size		$str$23,(__unnamed_1 - $str$23)
$str$23:
        /*0012*/ 	.byte	0x2f, 0x74, 0x6d, 0x70, 0x2f, 0x63, 0x75, 0x74, 0x6c, 0x61, 0x73, 0x73, 0x5f, 0x73, 0x77, 0x65
        /*0022*/ 	.byte	0x65, 0x70, 0x5f, 0x73, 0x72, 0x63, 0x2f, 0x69, 0x6e, 0x63, 0x6c, 0x75, 0x64, 0x65, 0x2f, 0x63
        /*0032*/ 	.byte	0x75, 0x74, 0x6c, 0x61, 0x73, 0x73, 0x2f, 0x67, 0x65, 0x6d, 0x6d, 0x2f, 0x63, 0x6f, 0x6c, 0x6c
        /*0042*/ 	.byte	0x65, 0x63, 0x74, 0x69, 0x76, 0x65, 0x2f, 0x73, 0x6d, 0x39, 0x30, 0x5f, 0x6d, 0x6d, 0x61, 0x5f
        /*0052*/ 	.byte	0x74, 0x6d, 0x61, 0x5f, 0x67, 0x6d, 0x6d, 0x61, 0x5f, 0x73, 0x73, 0x5f, 0x77, 0x61, 0x72, 0x70
        /*0062*/ 	.byte	0x73, 0x70, 0x65, 0x63, 0x69, 0x61, 0x6c, 0x69, 0x7a, 0x65, 0x64, 0x2e, 0x68, 0x70, 0x70, 0x00
	.type		__unnamed_1,@object
	.size		__unnamed_1,(.L_0 - __unnamed_1)
__unnamed_1:
        /* <DEDUP_REMOVED lines=181> */
        /*0bc2*/ 	.byte	0x6e, 0x74, 0x69, 0x74, 0x79, 0x5d, 0x00
.L_0:


//--------------------- .nv.shared._ZN7cutlass13device_kernelINS_4gemm6kernel13GemmUniversalIN4cute5tupleIJiiiiEEENS1_10collective13CollectiveMmaINS1_34MainloopSm90TmaGmmaWarpSpecializedILi5ENS5_IJNS4_1CILi1EEESB_SB_EEENS1_35KernelTmaWarpSpecializedCooperativeEEENS5_IJNSA_ILi512EEENSA_ILi128EEENSA_ILi32EEEEEENS_10bfloat16_tENS5_IJlSB_lEEESJ_SK_NS4_8TiledMMAINS4_8MMA_AtomIJNS4_4SM904GMMA28MMA_64x128x16_F32BF16BF16_SSILNSO_5MajorE0ELSQ_0ELNSO_7ScaleInE1ELSR_1EEEEEENS4_6LayoutINS5_IJNSA_ILi2EEESB_SB_EEENS5_IJSB_NSA_ILi0EEESX_EEEEENS5_IJNS4_10UnderscoreES10_S10_EEEEENS4_13SM90_TMA_LOADENS4_14ComposedLayoutINS4_7SwizzleILi2ELi4ELi3EEENS4_18smem_ptr_flag_bitsILi16EEENSU_INS5_IJNSA_ILi8EEESH_EEENS5_IJSH_SB_EEEEEEEvNS4_8identityES13_S1D_vS1E_EENS_8epilogue10collective6detail29Sm90TmaWarpSpecializedAdapterINS1H_15DefaultEpilogueISJ_SK_SK_NS1G_6thread17LinearCombinationISJ_Li1EffLNS1L_9ScaleType4KindE0ELNS_15FloatRoundStyleE2ESJ_EENS1_15EpilogueDefaultEEEEEvvEEEEvNT_6ParamsE --------------------------
	.section	.nv.shared._ZN7cutlass13device_kernelINS_4gemm6kernel13GemmUniversalIN4cute5tupleIJiiiiEEENS1_10collective13CollectiveMmaINS1_34MainloopSm90TmaGmmaWarpSpecializedILi5ENS5_IJNS4_1CILi1EEESB_SB_EEENS1_35KernelTmaWarpSpecializedCooperativeEEENS5_IJNSA_ILi512EEENSA_ILi128EEENSA_ILi32EEEEEENS_10bfloat16_tENS5_IJlSB_lEEESJ_SK_NS4_8TiledMMAINS4_8MMA_AtomIJNS4_4SM904GMMA28MMA_64x128x16_F32BF16BF16_SSILNSO_5MajorE0ELSQ_0ELNSO_7ScaleInE1ELSR_1EEEEEENS4_6LayoutINS5_IJNSA_ILi2EEESB_SB_EEENS5_IJSB_NSA_ILi0EEESX_EEEEENS5_IJNS4_10UnderscoreES10_S10_EEEEENS4_13SM90_TMA_LOADENS4_14ComposedLayoutINS4_7SwizzleILi2ELi4ELi3EEENS4_18smem_ptr_flag_bitsILi16EEENSU_INS5_IJNSA_ILi8EEESH_EEENS5_IJSH_SB_EEEEEEEvNS4_8identityES13_S1D_vS1E_EENS_8epilogue10collective6detail29Sm90TmaWarpSpecializedAdapterINS1H_15DefaultEpilogueISJ_SK_SK_NS1G_6thread17LinearCombinationISJ_Li1EffLNS1L_9ScaleType4KindE0ELNS_15FloatRoundStyleE2ESJ_EENS1_15EpilogueDefaultEEEEEvvEEEEvNT_6ParamsE,"aw",@nobits
	.sectionflags	@""
	.align	16
	.zero		1024


//--------------------- .nv.shared.reserved.0     --------------------------
	.section	.nv.shared.reserved.0,"aw",@nobits
	.weak		__nv_reservedSMEM_offset_0_alias
	.size		__nv_reservedSMEM_offset_0_alias, 0, 0
	.other		__nv_reservedSMEM_offset_0_alias,@"STO_CUDA_RESERVED_SHARED STV_DEFAULT"
__nv_reservedSMEM_offset_0_alias:
	.zero		0


//--------------------- .nv.global                --------------------------
	.section	.nv.global,"aw",@nobits
.nv.global:
	.type		_ZN39_INTERNAL_626e660e_4_k_cu_4b12997b_33534cute1_E,@object
	.size		_ZN39_INTERNAL_626e660e_4_k_cu_4b12997b_33534cute1_E,(_ZN39_INTERNAL_626e660e_4_k_cu_4b12997b_33534cuda3std3__45__cpo6cbeginE - _ZN39_INTERNAL_626e660e_4_k_cu_4b12997b_33534cute1_E)
_ZN39_INTERNAL_626e660e_4_k_cu_4b12997b_33534cute1_E:
	.zero		1
	.type		_ZN39_INTERNAL_626e660e_4_k_cu_4b12997b_33534cuda3std3__45__cpo6cbeginE,@object
	.size		_ZN39_INTERNAL_626e660e_4_k_cu_4b12997b_33534cuda3std3__45__cpo6cbeginE,(_ZN39_INTERNAL_626e660e_4_k_cu_4b12997b_33534cuda3std3__48in_placeE - _ZN39_INTERNAL_626e660e_4_k_cu_4b12997b_33534cuda3std3__45__cpo6cbeginE)
_ZN39_INTERNAL_626e660e_4_k_cu_4b12997b_33534cuda3std3__45__cpo6cbeginE:
	.zero		1
	.type		_ZN39_INTERNAL_626e660e_4_k_cu_4b12997b_33534cuda3std3__48in_placeE,@object
	.size		_ZN39_INTERNAL_626e660e_4_k_cu_4b12997b_33534cuda3std3__48in_placeE,(_ZN39_INTERNAL_626e660e_4_k_cu_4b12997b_33534cuda3std6ranges3__45__cpo9iter_moveE - _ZN39_INTERNAL_626e660e_4_k_cu_4b12997b_33534cuda3std3__48in_placeE)
_ZN39_INTERNAL_626e660e_4_k_cu_4b12997b_33534cuda3std3__48in_placeE:
	.zero		1
	.type		_ZN39_INTERNAL_626e660e_4_k_cu_4b12997b_33534cuda3std6ranges3__45__cpo9iter_moveE,@object
	.size		_ZN39_INTERNAL_626e660e_4_k_cu_4b12997b_33534cuda3std6ranges3__45__cpo9iter_moveE,(_ZN39_INTERNAL_626e660e_4_k_cu_4b12997b_33534cuda3std3__45__cpo5beginE - _ZN39_INTERNAL_626e660e_4_k_cu_4b12997b_33534cuda3std6ranges3__45__cpo9iter_moveE)
_ZN39_INTERNAL_626e660e_4_k_cu_4b12997b_33534cuda3std6ranges3__45__cpo9iter_moveE:
	.zero		1
	.type		_ZN39_INTERNAL_626e660e_4_k_cu_4b12997b_33534cuda3std3__45__cpo5beginE,@object
	.size		_ZN39_INTERNAL_626e660e_4_k_cu_4b12997b_33534cuda3std3__45__cpo5beginE,(_ZN39_INTERNAL_626e660e_4_k_cu_4b12997b_33534cuda3std3__441_GLOBAL__N__626e660e_4_k_cu_4b12997b_33536ignoreE - _ZN39_INTERNAL_626e660e_4_k_cu_4b12997b_33534cuda3std3__45__cpo5beginE)
_ZN39_INTERNAL_626e660e_4_k_cu_4b12997b_33534cuda3std3__45__cpo5beginE:
	.zero		1
	.type		_ZN39_INTERNAL_626e660e_4_k_cu_4b12997b_33534cuda3std3__441_GLOBAL__N__626e660e_4_k_cu_4b12997b_33536ignoreE,@object
	.size		_ZN39_INTERNAL_626e660e_4_k_cu_4b12997b_33534cuda3std3__441_GLOBAL__N__626e660e_4_k_cu_4b12997b_33536ignoreE,(_ZN39_INTERNAL_626e660e_4_k_cu_4b12997b_33534cute7productE - _ZN39_INTERNAL_626e660e_4_k_cu_4b12997b_33534cuda3std3__441_GLOBAL__N__626e660e_4_k_cu_4b12997b_33536ignoreE)
_ZN39_INTERNAL_626e660e_4_k_cu_4b12997b_33534cuda3std3__441_GLOBAL__N__626e660e_4_k_cu_4b12997b_33536ignoreE:
	.zero		1
	.type		_ZN39_INTERNAL_626e660e_4_k_cu_4b12997b_33534cute7productE,@object
	.size		_ZN39_INTERNAL_626e660e_4_k_cu_4b12997b_33534cute7productE,(_ZN39_INTERNAL_626e660e_4_k_cu_4b12997b_33534cuda3std3__45__cpo3endE - _ZN39_INTERNAL_626e660e_4_k_cu_4b12997b_33534cute7productE)
_ZN39_INTERNAL_626e660e_4_k_cu_4b12997b_33534cute7productE:
	.zero		1
	.type		_ZN39_INTERNAL_626e660e_4_k_cu_4b12997b_33534cuda3std3__45__cpo3endE,@object
	.size		_ZN39_INTERNAL_626e660e_4_k_cu_4b12997b_33534cuda3std3__45__cpo3endE,(_ZN39_INTERNAL_626e660e_4_k_cu_4b12997b_33534cuda3std3__419piecewise_constructE - _ZN39_INTERNAL_626e660e_4_k_cu_4b12997b_33534cuda3std3__45__cpo3endE)
_ZN39_INTERNAL_626e660e_4_k_cu_4b12997b_33534cuda3std3__45__cpo3endE:
	.zero		1
	.type		_ZN39_INTERNAL_626e660e_4_k_cu_4b12997b_33534cuda3std3__419piecewise_constructE,@object
	.size		_ZN39_INTERNAL_626e660e_4_k_cu_4b12997b_33534cuda3std3__419piecewise_constructE,(_ZN39_INTERNAL_626e660e_4_k_cu_4b12997b_33534cuda3std3__45__cpo4cendE - _ZN39_INTERNAL_626e660e_4_k_cu_4b12997b_33534cuda3std3__419piecewise_constructE)
_ZN39_INTERNAL_626e660e_4_k_cu_4b12997b_33534cuda3std3__419piecewise_constructE:
	.zero		1
	.type		_ZN39_INTERNAL_626e660e_4_k_cu_4b12997b_33534cuda3std3__45__cpo4cendE,@object
	.size		_ZN39_INTERNAL_626e660e_4_k_cu_4b12997b_33534cuda3std3__45__cpo4cendE,(_ZN39_INTERNAL_626e660e_4_k_cu_4b12997b_33534cuda3std6ranges3__45__cpo4swapE - _ZN39_INTERNAL_626e660e_4_k_cu_4b12997b_33534cuda3std3__45__cpo4cendE)
_ZN39_INTERNAL_626e660e_4_k_cu_4b12997b_33534cuda3std3__45__cpo4cendE:
	.zero		1
	.type		_ZN39_INTERNAL_626e660e_4_k_cu_4b12997b_33534cuda3std6ranges3__45__cpo4swapE,@object
	.size		_ZN39_INTERNAL_626e660e_4_k_cu_4b12997b_33534cuda3std6ranges3__45__cpo4swapE,(.L_8 - _ZN39_INTERNAL_626e660e_4_k_cu_4b12997b_33534cuda3std6ranges3__45__cpo4swapE)
_ZN39_INTERNAL_626e660e_4_k_cu_4b12997b_33534cuda3std6ranges3__45__cpo4swapE:
	.zero		1
.L_8:


//--------------------- .nv.constant0._ZN7cutlass13device_kernelINS_4gemm6kernel13GemmUniversalIN4cute5tupleIJiiiiEEENS1_10collective13CollectiveMmaINS1_34MainloopSm90TmaGmmaWarpSpecializedILi5ENS5_IJNS4_1CILi1EEESB_SB_EEENS1_35KernelTmaWarpSpecializedCooperativeEEENS5_IJNSA_ILi512EEENSA_ILi128EEENSA_ILi32EEEEEENS_10bfloat16_tENS5_IJlSB_lEEESJ_SK_NS4_8TiledMMAINS4_8MMA_AtomIJNS4_4SM904GMMA28MMA_64x128x16_F32BF16BF16_SSILNSO_5MajorE0ELSQ_0ELNSO_7ScaleInE1ELSR_1EEEEEENS4_6LayoutINS5_IJNSA_ILi2EEESB_SB_EEENS5_IJSB_NSA_ILi0EEESX_EEEEENS5_IJNS4_10UnderscoreES10_S10_EEEEENS4_13SM90_TMA_LOADENS4_14ComposedLayoutINS4_7SwizzleILi2ELi4ELi3EEENS4_18smem_ptr_flag_bitsILi16EEENSU_INS5_IJNSA_ILi8EEESH_EEENS5_IJSH_SB_EEEEEEEvNS4_8identityES13_S1D_vS1E_EENS_8epilogue10collective6detail29Sm90TmaWarpSpecializedAdapterINS1H_15DefaultEpilogueISJ_SK_SK_NS1G_6thread17LinearCombinationISJ_Li1EffLNS1L_9ScaleType4KindE0ELNS_15FloatRoundStyleE2ESJ_EENS1_15EpilogueDefaultEEEEEvvEEEEvNT_6ParamsE --------------------------
	.section	.nv.constant0._ZN7cutlass13device_kernelINS_4gemm6kernel13GemmUniversalIN4cute5tupleIJiiiiEEENS1_10collective13CollectiveMmaINS1_34MainloopSm90TmaGmmaWarpSpecializedILi5ENS5_IJNS4_1CILi1EEESB_SB_EEENS1_35KernelTmaWarpSpecializedCooperativeEEENS5_IJNSA_ILi512EEENSA_ILi128EEENSA_ILi32EEEEEENS_10bfloat16_tENS5_IJlSB_lEEESJ_SK_NS4_8TiledMMAINS4_8MMA_AtomIJNS4_4SM904GMMA28MMA_64x128x16_F32BF16BF16_SSILNSO_5MajorE0ELSQ_0ELNSO_7ScaleInE1ELSR_1EEEEEENS4_6LayoutINS5_IJNSA_ILi2EEESB_SB_EEENS5_IJSB_NSA_ILi0EEESX_EEEEENS5_IJNS4_10UnderscoreES10_S10_EEEEENS4_13SM90_TMA_LOADENS4_14ComposedLayoutINS4_7SwizzleILi2ELi4ELi3EEENS4_18smem_ptr_flag_bitsILi16EEENSU_INS5_IJNSA_ILi8EEESH_EEENS5_IJSH_SB_EEEEEEEvNS4_8identityES13_S1D_vS1E_EENS_8epilogue10collective6detail29Sm90TmaWarpSpecializedAdapterINS1H_15DefaultEpilogueISJ_SK_SK_NS1G_6thread17LinearCombinationISJ_Li1EffLNS1L_9ScaleType4KindE0ELNS_15FloatRoundStyleE2ESJ_EENS1_15EpilogueDefaultEEEEEvvEEEEvNT_6ParamsE,"a",@progbits
	.sectionflags	@""
	.align	4
.nv.constant0._ZN7cutlass13device_kernelINS_4gemm6kernel13GemmUniversalIN4cute5tupleIJiiiiEEENS1_10collective13CollectiveMmaINS1_34MainloopSm90TmaGmmaWarpSpecializedILi5ENS5_IJNS4_1CILi1EEESB_SB_EEENS1_35KernelTmaWarpSpecializedCooperativeEEENS5_IJNSA_ILi512EEENSA_ILi128EEENSA_ILi32EEEEEENS_10bfloat16_tENS5_IJlSB_lEEESJ_SK_NS4_8TiledMMAINS4_8MMA_AtomIJNS4_4SM904GMMA28MMA_64x128x16_F32BF16BF16_SSILNSO_5MajorE0ELSQ_0ELNSO_7ScaleInE1ELSR_1EEEEEENS4_6LayoutINS5_IJNSA_ILi2EEESB_SB_EEENS5_IJSB_NSA_ILi0EEESX_EEEEENS5_IJNS4_10UnderscoreES10_S10_EEEEENS4_13SM90_TMA_LOADENS4_14ComposedLayoutINS4_7SwizzleILi2ELi4ELi3EEENS4_18smem_ptr_flag_bitsILi16EEENSU_INS5_IJNSA_ILi8EEESH_EEENS5_IJSH_SB_EEEEEEEvNS4_8identityES13_S1D_vS1E_EENS_8epilogue10collective6detail29Sm90TmaWarpSpecializedAdapterINS1H_15DefaultEpilogueISJ_SK_SK_NS1G_6thread17LinearCombinationISJ_Li1EffLNS1L_9ScaleType4KindE0ELNS_15FloatRoundStyleE2ESJ_EENS1_15EpilogueDefaultEEEEEvvEEEEvNT_6ParamsE:
	.zero		1664


//--------------------- SYMBOLS --------------------------

	.type		.nv.reservedSmem.offset0,@object
	.size		.nv.reservedSmem.offset0,0x4
	.type		__assertfail,@function
